// auto-generated by cutlass_sweep.gemm — config: {"arch": "sm_100", "cluster_m": 1, "cluster_n": 1, "dtype": "e4m3", "dtype_b": "e4m3", "layout": "nt", "stages": 0, "tile_k": 128, "tile_m": 128, "tile_n": 128}
#include "cutlass/cutlass.h"
#include "cutlass/gemm/collective/collective_builder.hpp"
#include "cutlass/gemm/device/gemm_universal_adapter.h"
#include "cutlass/gemm/kernel/gemm_universal.hpp"
#include "cutlass/epilogue/collective/collective_builder.hpp"

using ElemA = cutlass::float_e4m3_t;
using ElemB = cutlass::float_e4m3_t;
using ElemCD = cutlass::float_e4m3_t;
using Acc  = float;
using TileShape    = cute::Shape<cute::_128, cute::_128, cute::_128>;
using ClusterShape = cute::Shape<cute::_1, cute::_1, cute::_1>;

using CollectiveEpilogue = typename cutlass::epilogue::collective::CollectiveBuilder<
    cutlass::arch::Sm100, cutlass::arch::OpClassTensorOp,
    TileShape, ClusterShape,
    cutlass::epilogue::collective::EpilogueTileAuto,
    Acc, Acc,
    ElemCD, cutlass::layout::RowMajor, 128 / cutlass::sizeof_bits<ElemCD>::value,
    ElemCD, cutlass::layout::RowMajor, 128 / cutlass::sizeof_bits<ElemCD>::value,
    cutlass::epilogue::collective::EpilogueScheduleAuto
  >::CollectiveOp;

using CollectiveMainloop = typename cutlass::gemm::collective::CollectiveBuilder<
    cutlass::arch::Sm100, cutlass::arch::OpClassTensorOp,
    ElemA, cutlass::layout::RowMajor, 128 / cutlass::sizeof_bits<ElemA>::value,
    ElemB, cutlass::layout::ColumnMajor, 128 / cutlass::sizeof_bits<ElemB>::value,
    Acc,
    TileShape, ClusterShape,
    cutlass::gemm::collective::StageCountAutoCarveout<static_cast<int>(sizeof(typename CollectiveEpilogue::SharedStorage))>,
    cutlass::gemm::collective::KernelScheduleAuto
  >::CollectiveOp;

using GemmKernel = cutlass::gemm::kernel::GemmUniversal<
    cute::Shape<int,int,int,int>,
    CollectiveMainloop,
    CollectiveEpilogue
>;
using Gemm = cutlass::gemm::device::GemmUniversalAdapter<GemmKernel>;

// Force the device kernel symbol into the cubin without needing a host main.
auto* _anchor = &cutlass::device_kernel<GemmKernel>;


// ===== COMPILED SASS (sm_100a) =====

	.target	sm_100a

	.elftype	@"ET_EXEC"


//--------------------- .note.nv.tkinfo           --------------------------
	.section	.note.nv.tkinfo,"",@"SHT_NOTE"
	.sectionflags	@"SHF_NOTE_NV_TKINFO"
	.tkinfo
        /*0018*/ 	.word	0x00000002
        /*0030*/ 	.string	""
        /*0030*/ 	.string	"ptxas"
        /*0030*/ 	.string	"Cuda compilation tools, release 13.0, V13.0.88"
        /*0030*/ 	.string	"Build cuda_13.0.r13.0/compiler.36424714_0"
        /*0030*/ 	.string	"-arch sm_100a -m 64 "



//--------------------- .note.nv.cuinfo           --------------------------
	.section	.note.nv.cuinfo,"",@"SHT_NOTE"
	.sectionflags	@"SHF_NOTE_NV_CUINFO"
        /*0018*/ 	.short	0x0002
        /*001a*/ 	.short	0x0064
        /*001c*/ 	.short	0x0082
	.zero		2


//--------------------- .nv.info                  --------------------------
	.section	.nv.info,"",@"SHT_CUDA_INFO"
	.align	4


	//----- nvinfo : EIATTR_REGCOUNT
	.align		4
        /*0000*/ 	.byte	0x04, 0x2f
        /*0002*/ 	.short	(.L_19 - .L_18)
	.align		4
.L_18:
        /*0004*/ 	.word	index@(_ZN7cutlass13device_kernelINS_4gemm6kernel13GemmUniversalIN4cute5tupleIJiiiiEEENS1_10collective13CollectiveMmaINS1_35MainloopSm100TmaUmmaWarpSpecializedILi6ELi2ELi4ENS5_IJNS4_1CILi1EEESB_SB_EEEEENS5_IJNSA_ILi128EEESE_SE_EEENS_12float_e4m3_tENS5_IJlSB_lEEESG_SH_NS4_8TiledMMAINS4_8MMA_AtomIJNS4_10MMA_TraitsINS4_19SM100_MMA_F8F6F4_SSEJSG_SG_fSE_SE_NS4_17integral_constantINS4_4UMMA5MajorELSO_0EEESP_NSM_INSN_7ScaleInELSQ_0EEESR_EEEEEENS4_6LayoutISC_NS5_IJNSA_ILi0EEESV_SV_EEEEENS5_IJNS4_10UnderscoreESY_SY_EEEEENS4_13SM90_TMA_LOADENS4_14ComposedLayoutINS4_7SwizzleILi3ELi4ELi3EEENS4_18smem_ptr_flag_bitsILi8EEENSU_INS5_IJNSA_ILi8EEESE_EEENS5_IJSE_SB_EEEEEEEvNS4_8identityES11_S1B_vS1C_EENS_8epilogue10collective18CollectiveEpilogueINS1E_23Sm100TmaWarpSpecializedILi2ELi2ELi64ELb0ELb0EEEJSF_NS5_IJNSU_ISE_SB_EENSU_INSA_ILi64EEESB_EEEEESG_SH_SG_SH_NS1E_6fusion15FusionCallbacksIS1I_NS1N_17LinearCombinationISG_fSG_fLNS_15FloatRoundStyleE2EEESF_S1M_JEEENS4_5SM1004TMEM4LOAD26SM100_TMEM_LOAD_32dp32b64xES11_NS12_INS13_ILi2ELi4ELi3EEES16_NSU_INS5_IJS17_S1K_EEENS5_IJS1K_SB_EEEEEEENS4_39AutoVectorizingCopyWithAssumedAlignmentILi128EEENS4_14SM90_TMA_STOREES21_S23_S23_EEEvvEEEEvNT_6ParamsE)
        /*0008*/ 	.word	0x000000e0


	//----- nvinfo : EIATTR_FRAME_SIZE
	.align		4
.L_19:
        /*000c*/ 	.byte	0x04, 0x11
        /*000e*/ 	.short	(.L_21 - .L_20)
	.align		4
.L_20:
        /*0010*/ 	.word	index@($__internal_2_$__cuda_sm10x_tcgen05_guardrail_trap_unallocated_columns_being_dealloced)
        /*0014*/ 	.word	0x00000000


	//----- nvinfo : EIATTR_FRAME_SIZE
	.align		4
.L_21:
        /*0018*/ 	.byte	0x04, 0x11
        /*001a*/ 	.short	(.L_23 - .L_22)
	.align		4
.L_22:
        /*001c*/ 	.word	index@($__internal_1_$__cuda_sm10x_tcgen05_guardrail_trap_phase_invalid_during_alloc)
        /*0020*/ 	.word	0x00000000


	//----- nvinfo : EIATTR_FRAME_SIZE
	.align		4
.L_23:
        /*0024*/ 	.byte	0x04, 0x11
        /*0026*/ 	.short	(.L_25 - .L_24)
	.align		4
.L_24:
        /*0028*/ 	.word	index@($__internal_0_$__cuda_sm10x_tcgen05_guardrail_trap_col_being_dealloced_not_returned_by_alloc)
        /*002c*/ 	.word	0x00000000


	//----- nvinfo : EIATTR_FRAME_SIZE
	.align		4
.L_25:
        /*0030*/ 	.byte	0x04, 0x11
        /*0032*/ 	.short	(.L_27 - .L_26)
	.align		4
.L_26:
        /*0034*/ 	.word	index@(_ZN7cutlass13device_kernelINS_4gemm6kernel13GemmUniversalIN4cute5tupleIJiiiiEEENS1_10collective13CollectiveMmaINS1_35MainloopSm100TmaUmmaWarpSpecializedILi6ELi2ELi4ENS5_IJNS4_1CILi1EEESB_SB_EEEEENS5_IJNSA_ILi128EEESE_SE_EEENS_12float_e4m3_tENS5_IJlSB_lEEESG_SH_NS4_8TiledMMAINS4_8MMA_AtomIJNS4_10MMA_TraitsINS4_19SM100_MMA_F8F6F4_SSEJSG_SG_fSE_SE_NS4_17integral_constantINS4_4UMMA5MajorELSO_0EEESP_NSM_INSN_7ScaleInELSQ_0EEESR_EEEEEENS4_6LayoutISC_NS5_IJNSA_ILi0EEESV_SV_EEEEENS5_IJNS4_10UnderscoreESY_SY_EEEEENS4_13SM90_TMA_LOADENS4_14ComposedLayoutINS4_7SwizzleILi3ELi4ELi3EEENS4_18smem_ptr_flag_bitsILi8EEENSU_INS5_IJNSA_ILi8EEESE_EEENS5_IJSE_SB_EEEEEEEvNS4_8identityES11_S1B_vS1C_EENS_8epilogue10collective18CollectiveEpilogueINS1E_23Sm100TmaWarpSpecializedILi2ELi2ELi64ELb0ELb0EEEJSF_NS5_IJNSU_ISE_SB_EENSU_INSA_ILi64EEESB_EEEEESG_SH_SG_SH_NS1E_6fusion15FusionCallbacksIS1I_NS1N_17LinearCombinationISG_fSG_fLNS_15FloatRoundStyleE2EEESF_S1M_JEEENS4_5SM1004TMEM4LOAD26SM100_TMEM_LOAD_32dp32b64xES11_NS12_INS13_ILi2ELi4ELi3EEES16_NSU_INS5_IJS17_S1K_EEENS5_IJS1K_SB_EEEEEEENS4_39AutoVectorizingCopyWithAssumedAlignmentILi128EEENS4_14SM90_TMA_STOREES21_S23_S23_EEEvvEEEEvNT_6ParamsE)
        /*0038*/ 	.word	0x00000000


	//----- nvinfo : EIATTR_MIN_STACK_SIZE
	.align		4
.L_27:
        /*003c*/ 	.byte	0x04, 0x12
        /*003e*/ 	.short	(.L_29 - .L_28)
	.align		4
.L_28:
        /*0040*/ 	.word	index@(_ZN7cutlass13device_kernelINS_4gemm6kernel13GemmUniversalIN4cute5tupleIJiiiiEEENS1_10collective13CollectiveMmaINS1_35MainloopSm100TmaUmmaWarpSpecializedILi6ELi2ELi4ENS5_IJNS4_1CILi1EEESB_SB_EEEEENS5_IJNSA_ILi128EEESE_SE_EEENS_12float_e4m3_tENS5_IJlSB_lEEESG_SH_NS4_8TiledMMAINS4_8MMA_AtomIJNS4_10MMA_TraitsINS4_19SM100_MMA_F8F6F4_SSEJSG_SG_fSE_SE_NS4_17integral_constantINS4_4UMMA5MajorELSO_0EEESP_NSM_INSN_7ScaleInELSQ_0EEESR_EEEEEENS4_6LayoutISC_NS5_IJNSA_ILi0EEESV_SV_EEEEENS5_IJNS4_10UnderscoreESY_SY_EEEEENS4_13SM90_TMA_LOADENS4_14ComposedLayoutINS4_7SwizzleILi3ELi4ELi3EEENS4_18smem_ptr_flag_bitsILi8EEENSU_INS5_IJNSA_ILi8EEESE_EEENS5_IJSE_SB_EEEEEEEvNS4_8identityES11_S1B_vS1C_EENS_8epilogue10collective18CollectiveEpilogueINS1E_23Sm100TmaWarpSpecializedILi2ELi2ELi64ELb0ELb0EEEJSF_NS5_IJNSU_ISE_SB_EENSU_INSA_ILi64EEESB_EEEEESG_SH_SG_SH_NS1E_6fusion15FusionCallbacksIS1I_NS1N_17LinearCombinationISG_fSG_fLNS_15FloatRoundStyleE2EEESF_S1M_JEEENS4_5SM1004TMEM4LOAD26SM100_TMEM_LOAD_32dp32b64xES11_NS12_INS13_ILi2ELi4ELi3EEES16_NSU_INS5_IJS17_S1K_EEENS5_IJS1K_SB_EEEEEEENS4_39AutoVectorizingCopyWithAssumedAlignmentILi128EEENS4_14SM90_TMA_STOREES21_S23_S23_EEEvvEEEEvNT_6ParamsE)
        /*0044*/ 	.word	0x00000000
.L_29:


//--------------------- .nv.compat                --------------------------
	.section	.nv.compat,"",@"SHT_CUDA_COMPAT_INFO"
	.align	4
        /*0000*/ 	.byte	0x02, 0x09, 0x01, 0x00, 0x02, 0x02, 0x02, 0x00, 0x02, 0x05, 0x05, 0x00, 0x03, 0x07, 0x01, 0x01
        /*0010*/ 	.byte	0x02, 0x03, 0x01, 0x00, 0x02, 0x06, 0x01, 0x00, 0x04, 0x0b, 0x08, 0x00, 0x09, 0x00, 0x00, 0x00
        /*0020*/ 	.byte	0x00, 0x00, 0x00, 0x00


//--------------------- .nv.info._ZN7cutlass13device_kernelINS_4gemm6kernel13GemmUniversalIN4cute5tupleIJiiiiEEENS1_10collective13CollectiveMmaINS1_35MainloopSm100TmaUmmaWarpSpecializedILi6ELi2ELi4ENS5_IJNS4_1CILi1EEESB_SB_EEEEENS5_IJNSA_ILi128EEESE_SE_EEENS_12float_e4m3_tENS5_IJlSB_lEEESG_SH_NS4_8TiledMMAINS4_8MMA_AtomIJNS4_10MMA_TraitsINS4_19SM100_MMA_F8F6F4_SSEJSG_SG_fSE_SE_NS4_17integral_constantINS4_4UMMA5MajorELSO_0EEESP_NSM_INSN_7ScaleInELSQ_0EEESR_EEEEEENS4_6LayoutISC_NS5_IJNSA_ILi0EEESV_SV_EEEEENS5_IJNS4_10UnderscoreESY_SY_EEEEENS4_13SM90_TMA_LOADENS4_14ComposedLayoutINS4_7SwizzleILi3ELi4ELi3EEENS4_18smem_ptr_flag_bitsILi8EEENSU_INS5_IJNSA_ILi8EEESE_EEENS5_IJSE_SB_EEEEEEEvNS4_8identityES11_S1B_vS1C_EENS_8epilogue10collective18CollectiveEpilogueINS1E_23Sm100TmaWarpSpecializedILi2ELi2ELi64ELb0ELb0EEEJSF_NS5_IJNSU_ISE_SB_EENSU_INSA_ILi64EEESB_EEEEESG_SH_SG_SH_NS1E_6fusion15FusionCallbacksIS1I_NS1N_17LinearCombinationISG_fSG_fLNS_15FloatRoundStyleE2EEESF_S1M_JEEENS4_5SM1004TMEM4LOAD26SM100_TMEM_LOAD_32dp32b64xES11_NS12_INS13_ILi2ELi4ELi3EEES16_NSU_INS5_IJS17_S1K_EEENS5_IJS1K_SB_EEEEEEENS4_39AutoVectorizingCopyWithAssumedAlignmentILi128EEENS4_14SM90_TMA_STOREES21_S23_S23_EEEvvEEEEvNT_6ParamsE --------------------------
	.section	.nv.info._ZN7cutlass13device_kernelINS_4gemm6kernel13GemmUniversalIN4cute5tupleIJiiiiEEENS1_10collective13CollectiveMmaINS1_35MainloopSm100TmaUmmaWarpSpecializedILi6ELi2ELi4ENS5_IJNS4_1CILi1EEESB_SB_EEEEENS5_IJNSA_ILi128EEESE_SE_EEENS_12float_e4m3_tENS5_IJlSB_lEEESG_SH_NS4_8TiledMMAINS4_8MMA_AtomIJNS4_10MMA_TraitsINS4_19SM100_MMA_F8F6F4_SSEJSG_SG_fSE_SE_NS4_17integral_constantINS4_4UMMA5MajorELSO_0EEESP_NSM_INSN_7ScaleInELSQ_0EEESR_EEEEEENS4_6LayoutISC_NS5_IJNSA_ILi0EEESV_SV_EEEEENS5_IJNS4_10UnderscoreESY_SY_EEEEENS4_13SM90_TMA_LOADENS4_14ComposedLayoutINS4_7SwizzleILi3ELi4ELi3EEENS4_18smem_ptr_flag_bitsILi8EEENSU_INS5_IJNSA_ILi8EEESE_EEENS5_IJSE_SB_EEEEEEEvNS4_8identityES11_S1B_vS1C_EENS_8epilogue10collective18CollectiveEpilogueINS1E_23Sm100TmaWarpSpecializedILi2ELi2ELi64ELb0ELb0EEEJSF_NS5_IJNSU_ISE_SB_EENSU_INSA_ILi64EEESB_EEEEESG_SH_SG_SH_NS1E_6fusion15FusionCallbacksIS1I_NS1N_17LinearCombinationISG_fSG_fLNS_15FloatRoundStyleE2EEESF_S1M_JEEENS4_5SM1004TMEM4LOAD26SM100_TMEM_LOAD_32dp32b64xES11_NS12_INS13_ILi2ELi4ELi3EEES16_NSU_INS5_IJS17_S1K_EEENS5_IJS1K_SB_EEEEEEENS4_39AutoVectorizingCopyWithAssumedAlignmentILi128EEENS4_14SM90_TMA_STOREES21_S23_S23_EEEvvEEEEvNT_6ParamsE,"",@"SHT_CUDA_INFO"
	.sectionflags	@""
	.align	4


	//----- nvinfo : EIATTR_CUDA_API_VERSION
	.align		4
        /*0000*/ 	.byte	0x04, 0x37
        /*0002*/ 	.short	(.L_31 - .L_30)
.L_30:
        /*0004*/ 	.word	0x00000082


	//----- nvinfo : EIATTR_KPARAM_INFO
	.align		4
.L_31:
        /*0008*/ 	.byte	0x04, 0x17
        /*000a*/ 	.short	(.L_33 - .L_32)
.L_32:
        /*000c*/ 	.word	0x00000000
        /*0010*/ 	.short	0x0000
        /*0012*/ 	.short	0x0000
        /*0014*/ 	.byte	0x00, 0xf0, 0x01, 0x20


	//----- nvinfo : EIATTR_AT_ENTRY_FRAGMENTS
	.align		4
.L_33:
        /*0018*/ 	.byte	0x04, 0x4f
        /*001a*/ 	.short	(.L_35 - .L_34)


	//   ....[0]....
.L_34:
        /*001c*/ 	.word	0x00000006


	//----- nvinfo : EIATTR_RESERVED_SMEM_USED
	.align		4
.L_35:
        /*0020*/ 	.byte	0x01, 0x41
	.zero		2


	//----- nvinfo : EIATTR_SPARSE_MMA_MASK
	.align		4
        /*0024*/ 	.byte	0x03, 0x50
        /*0026*/ 	.short	0x0000


	//----- nvinfo : EIATTR_TCGEN05_1CTA_USED
	.align		4
        /*0028*/ 	.byte	0x01, 0x51
	.zero		2


	//----- nvinfo : EIATTR_MAXREG_COUNT
	.align		4
        /*002c*/ 	.byte	0x03, 0x1b
        /*002e*/ 	.short	0x00ff


	//----- nvinfo : EIATTR_NUM_BARRIERS
	.align		4
        /*0030*/ 	.byte	0x02, 0x4c
        /*0032*/ 	.byte	0x07
	.zero		1


	//----- nvinfo : EIATTR_EXTERNS
	.align		4
        /*0034*/ 	.byte	0x04, 0x0f
        /*0036*/ 	.short	(.L_37 - .L_36)


	//   ....[0]....
	.align		4
.L_36:
        /*0038*/ 	.word	index@(__assertfail)


	//----- nvinfo : EIATTR_MERCURY_ISA_VERSION
	.align		4
.L_37:
        /*003c*/ 	.byte	0x03, 0x5f
        /*003e*/ 	.short	0x0101


	//----- nvinfo : EIATTR_INT_WARP_WIDE_INSTR_OFFSETS
	.align		4
        /*0040*/ 	.byte	0x04, 0x31
        /*0042*/ 	.short	(.L_39 - .L_38)


	//   ....[0]....
.L_38:
        /*0044*/ 	.word	0x00001dc0


	//   ....[1]....
        /*0048*/ 	.word	0x00003930


	//   ....[2]....
        /*004c*/ 	.word	0x00003950


	//   ....[3]....
        /*0050*/ 	.word	0x00003980


	//   ....[4]....
        /*0054*/ 	.word	0x000042b0


	//   ....[5]....
        /*0058*/ 	.word	0x00004320


	//   ....[6]....
        /*005c*/ 	.word	0x00004500


	//   ....[7]....
        /*0060*/ 	.word	0x00004660


	//----- nvinfo : EIATTR_COOP_GROUP_MASK_REGIDS
	.align		4
.L_39:
        /*0064*/ 	.byte	0x04, 0x29
        /*0066*/ 	.short	(.L_41 - .L_40)


	//   ....[0]....
.L_40:
        /*0068*/ 	.word	0xffffffff


	//   ....[1]....
        /*006c*/ 	.word	0xffffffff


	//   ....[2]....
        /*0070*/ 	.word	0xffffffff


	//   ....[3]....
        /*0074*/ 	.word	0xffffffff


	//   ....[4]....
        /*0078*/ 	.word	0xffffffff


	//   ....[5]....
        /*007c*/ 	.word	0xffffffff


	//   ....[6]....
        /*0080*/ 	.word	0xffffffff


	//   ....[7]....
        /*0084*/ 	.word	0xffffffff


	//   ....[8]....
        /*0088*/ 	.word	0xffffffff


	//   ....[9]....
        /*008c*/ 	.word	0xffffffff


	//   ....[10]....
        /*0090*/ 	.word	0xffffffff


	//   ....[11]....
        /*0094*/ 	.word	0xffffffff


	//   ....[12]....
        /*0098*/ 	.word	0xffffffff


	//----- nvinfo : EIATTR_COOP_GROUP_INSTR_OFFSETS
	.align		4
.L_41:
        /*009c*/ 	.byte	0x04, 0x28
        /*009e*/ 	.short	(.L_43 - .L_42)


	//   ....[0]....
.L_42:
        /*00a0*/ 	.word	0x00000090


	//   ....[1]....
        /*00a4*/ 	.word	0x000004d0


	//   ....[2]....
        /*00a8*/ 	.word	0x00000680


	//   ....[3]....
        /*00ac*/ 	.word	0x000007e0


	//   ....[4]....
        /*00b0*/ 	.word	0x000008e0


	//   ....[5]....
        /*00b4*/ 	.word	0x00000a50


	//   ....[6]....
        /*00b8*/ 	.word	0x00000bf0


	//   ....[7]....
        /*00bc*/ 	.word	0x00001ca0


	//   ....[8]....
        /*00c0*/ 	.word	0x00002ba0


	//   ....[9]....
        /*00c4*/ 	.word	0x00002db0


	//   ....[10]....
        /*00c8*/ 	.word	0x00002de0


	//   ....[11]....
        /*00cc*/ 	.word	0x00003810


	//   ....[12]....
        /*00d0*/ 	.word	0x00003a40


	//----- nvinfo : EIATTR_VRC_CTA_INIT_COUNT
	.align		4
.L_43:
        /*00d4*/ 	.byte	0x02, 0x4a
        /*00d6*/ 	.byte	0x80
	.zero		1


	//----- nvinfo : EIATTR_SYSCALL_OFFSETS
	.align		4
        /*00d8*/ 	.byte	0x04, 0x46
        /*00da*/ 	.short	(.L_45 - .L_44)


	//   ....[0]....
.L_44:
        /*00dc*/ 	.word	0x00005090


	//   ....[1]....
        /*00e0*/ 	.word	0x000051d0


	//   ....[2]....
        /*00e4*/ 	.word	0x00005a30


	//   ....[3]....
        /*00e8*/ 	.word	0x00007040


	//----- nvinfo : EIATTR_MBARRIER_INSTR_OFFSETS
	.align		4
.L_45:
        /*00ec*/ 	.byte	0x04, 0x39
        /*00ee*/ 	.short	(.L_47 - .L_46)


	//   ....[0]....
.L_46:
        /*00f0*/ 	.word	0x000005b0
        /*00f4*/ 	.word	0x000000ff
        /*00f8*/ 	.word	0x00000000
        /*00fc*/ 	.short	0x0100
        /*00fe*/ 	.byte	0x05
	.zero		1


	//   ....[1]....
        /*0100*/ 	.word	0x000005c0
        /*0104*/ 	.word	0x000000ff
        /*0108*/ 	.word	0x00000030
        /*010c*/ 	.short	0x0100
        /*010e*/ 	.byte	0x05
	.zero		1


	//   ....[2]....
        /*0110*/ 	.word	0x000005d0
        /*0114*/ 	.word	0x000000ff
        /*0118*/ 	.word	0x00000008
        /*011c*/ 	.short	0x0100
        /*011e*/ 	.byte	0x05
	.zero		1


	//   ....[3]....
        /*0120*/ 	.word	0x000005e0
        /*0124*/ 	.word	0x000000ff
        /*0128*/ 	.word	0x00000038
        /*012c*/ 	.short	0x0100
        /*012e*/ 	.byte	0x05
	.zero		1


	//   ....[4]....
        /*0130*/ 	.word	0x000005f0
        /*0134*/ 	.word	0x000000ff
        /*0138*/ 	.word	0x00000010
        /*013c*/ 	.short	0x0100
        /*013e*/ 	.byte	0x05
	.zero		1


	//   ....[5]....
        /*0140*/ 	.word	0x00000600
        /*0144*/ 	.word	0x000000ff
        /*0148*/ 	.word	0x00000040
        /*014c*/ 	.short	0x0100
        /*014e*/ 	.byte	0x05
	.zero		1


	//   ....[6]....
        /*0150*/ 	.word	0x00000610
        /*0154*/ 	.word	0x000000ff
        /*0158*/ 	.word	0x00000018
        /*015c*/ 	.short	0x0100
        /*015e*/ 	.byte	0x05
	.zero		1


	//   ....[7]....
        /*0160*/ 	.word	0x00000620
        /*0164*/ 	.word	0x000000ff
        /*0168*/ 	.word	0x00000048
        /*016c*/ 	.short	0x0100
        /*016e*/ 	.byte	0x05
	.zero		1


	//   ....[8]....
        /*0170*/ 	.word	0x00000630
        /*0174*/ 	.word	0x000000ff
        /*0178*/ 	.word	0x00000020
        /*017c*/ 	.short	0x0100
        /*017e*/ 	.byte	0x05
	.zero		1


	//   ....[9]....
        /*0180*/ 	.word	0x00000640
        /*0184*/ 	.word	0x000000ff
        /*0188*/ 	.word	0x00000050
        /*018c*/ 	.short	0x0100
        /*018e*/ 	.byte	0x05
	.zero		1


	//   ....[10]....
        /*0190*/ 	.word	0x00000650
        /*0194*/ 	.word	0x000000ff
        /*0198*/ 	.word	0x00000028
        /*019c*/ 	.short	0x0100
        /*019e*/ 	.byte	0x05
	.zero		1


	//   ....[11]....
        /*01a0*/ 	.word	0x00000660
        /*01a4*/ 	.word	0x000000ff
        /*01a8*/ 	.word	0x00000058
        /*01ac*/ 	.short	0x0100
        /*01ae*/ 	.byte	0x05
	.zero		1


	//   ....[12]....
        /*01b0*/ 	.word	0x00000790
        /*01b4*/ 	.word	0x000000ff
        /*01b8*/ 	.word	0x00000060
        /*01bc*/ 	.short	0x0100
        /*01be*/ 	.byte	0x07
	.zero		1


	//   ....[13]....
        /*01c0*/ 	.word	0x000007a0
        /*01c4*/ 	.word	0x000000ff
        /*01c8*/ 	.word	0x00000070
        /*01cc*/ 	.short	0x0100
        /*01ce*/ 	.byte	0x07
	.zero		1


	//   ....[14]....
        /*01d0*/ 	.word	0x000007b0
        /*01d4*/ 	.word	0x000000ff
        /*01d8*/ 	.word	0x00000068
        /*01dc*/ 	.short	0x0100
        /*01de*/ 	.byte	0x07
	.zero		1


	//   ....[15]....
        /*01e0*/ 	.word	0x000007c0
        /*01e4*/ 	.word	0x000000ff
        /*01e8*/ 	.word	0x00000078
        /*01ec*/ 	.short	0x0100
        /*01ee*/ 	.byte	0x07
	.zero		1


	//   ....[16]....
        /*01f0*/ 	.word	0x000008b0
        /*01f4*/ 	.word	0x000000ff
        /*01f8*/ 	.word	0x00000080
        /*01fc*/ 	.short	0x0100
        /*01fe*/ 	.byte	0x05
	.zero		1


	//   ....[17]....
        /*0200*/ 	.word	0x000008c0
        /*0204*/ 	.word	0x000000ff
        /*0208*/ 	.word	0x00000088
        /*020c*/ 	.short	0x0100
        /*020e*/ 	.byte	0x05
	.zero		1


	//   ....[18]....
        /*0210*/ 	.word	0x00000a00
        /*0214*/ 	.word	0x000000ff
        /*0218*/ 	.word	0x00000090
        /*021c*/ 	.short	0x0100
        /*021e*/ 	.byte	0x05
	.zero		1


	//   ....[19]....
        /*0220*/ 	.word	0x00000a10
        /*0224*/ 	.word	0x000000ff
        /*0228*/ 	.word	0x000000a0
        /*022c*/ 	.short	0x0100
        /*022e*/ 	.byte	0x05
	.zero		1


	//   ....[20]....
        /*0230*/ 	.word	0x00000a20
        /*0234*/ 	.word	0x000000ff
        /*0238*/ 	.word	0x00000098
        /*023c*/ 	.short	0x0100
        /*023e*/ 	.byte	0x05
	.zero		1


	//   ....[21]....
        /*0240*/ 	.word	0x00000a30
        /*0244*/ 	.word	0x000000ff
        /*0248*/ 	.word	0x000000a8
        /*024c*/ 	.short	0x0100
        /*024e*/ 	.byte	0x05
	.zero		1


	//   ....[22]....
        /*0250*/ 	.word	0x00000b60
        /*0254*/ 	.word	0x000000ff
        /*0258*/ 	.word	0x000000b0
        /*025c*/ 	.short	0x0100
        /*025e*/ 	.byte	0x07
	.zero		1


	//   ....[23]....
        /*0260*/ 	.word	0x00000b70
        /*0264*/ 	.word	0x000000ff
        /*0268*/ 	.word	0x000000d0
        /*026c*/ 	.short	0x0100
        /*026e*/ 	.byte	0x07
	.zero		1


	//   ....[24]....
        /*0270*/ 	.word	0x00000b80
        /*0274*/ 	.word	0x000000ff
        /*0278*/ 	.word	0x000000b8
        /*027c*/ 	.short	0x0100
        /*027e*/ 	.byte	0x07
	.zero		1


	//   ....[25]....
        /*0280*/ 	.word	0x00000b90
        /*0284*/ 	.word	0x000000ff
        /*0288*/ 	.word	0x000000d8
        /*028c*/ 	.short	0x0100
        /*028e*/ 	.byte	0x07
	.zero		1


	//   ....[26]....
        /*0290*/ 	.word	0x00000ba0
        /*0294*/ 	.word	0x000000ff
        /*0298*/ 	.word	0x000000c0
        /*029c*/ 	.short	0x0100
        /*029e*/ 	.byte	0x07
	.zero		1


	//   ....[27]....
        /*02a0*/ 	.word	0x00000bb0
        /*02a4*/ 	.word	0x000000ff
        /*02a8*/ 	.word	0x000000e0
        /*02ac*/ 	.short	0x0100
        /*02ae*/ 	.byte	0x07
	.zero		1


	//   ....[28]....
        /*02b0*/ 	.word	0x00000bc0
        /*02b4*/ 	.word	0x000000ff
        /*02b8*/ 	.word	0x000000c8
        /*02bc*/ 	.short	0x0100
        /*02be*/ 	.byte	0x07
	.zero		1


	//   ....[29]....
        /*02c0*/ 	.word	0x00000bd0
        /*02c4*/ 	.word	0x000000ff
        /*02c8*/ 	.word	0x000000e8
        /*02cc*/ 	.short	0x0100
        /*02ce*/ 	.byte	0x07
	.zero		1


	//   ....[30]....
        /*02d0*/ 	.word	0x00000cc0
        /*02d4*/ 	.word	0x000000ff
        /*02d8*/ 	.word	0x000000f0
        /*02dc*/ 	.short	0x0100
        /*02de*/ 	.byte	0x05
	.zero		1


	//   ....[31]....
        /*02e0*/ 	.word	0x00000cd0
        /*02e4*/ 	.word	0x000000ff
        /*02e8*/ 	.word	0x00000100
        /*02ec*/ 	.short	0x0100
        /*02ee*/ 	.byte	0x05
	.zero		1


	//   ....[32]....
        /*02f0*/ 	.word	0x00000ce0
        /*02f4*/ 	.word	0x000000ff
        /*02f8*/ 	.word	0x000000f8
        /*02fc*/ 	.short	0x0100
        /*02fe*/ 	.byte	0x05
	.zero		1


	//   ....[33]....
        /*0300*/ 	.word	0x00000cf0
        /*0304*/ 	.word	0x000000ff
        /*0308*/ 	.word	0x00000108
        /*030c*/ 	.short	0x0100
        /*030e*/ 	.byte	0x05
	.zero		1


	//   ....[34]....
        /*0310*/ 	.word	0x000015c0
        /*0314*/ 	.word	0x00000003
        /*0318*/ 	.word	0x00000100
        /*031c*/ 	.short	0x010a
        /*031e*/ 	.byte	0xff
	.zero		1


	//   ....[35]....
        /*0320*/ 	.word	0x000015f0
        /*0324*/ 	.word	0x00000003
        /*0328*/ 	.word	0x000000f0
        /*032c*/ 	.short	0x0101
        /*032e*/ 	.byte	0xff
	.zero		1


	//   ....[36]....
        /*0330*/ 	.word	0x000016c0
        /*0334*/ 	.word	0x000000ff
        /*0338*/ 	.word	0x00000030
        /*033c*/ 	.short	0x010a
        /*033e*/ 	.byte	0x08
	.zero		1


	//   ....[37]....
        /*0340*/ 	.word	0x00001760
        /*0344*/ 	.word	0x000000ff
        /*0348*/ 	.word	0x00000030
        /*034c*/ 	.short	0x010a
        /*034e*/ 	.byte	0x21
	.zero		1


	//   ....[38]....
        /*0350*/ 	.word	0x000018c0
        /*0354*/ 	.word	0x000000ff
        /*0358*/ 	.word	0x00000030
        /*035c*/ 	.short	0x010a
        /*035e*/ 	.byte	0x08
	.zero		1


	//   ....[39]....
        /*0360*/ 	.word	0x000019b0
        /*0364*/ 	.word	0x000000ff
        /*0368*/ 	.word	0x00000088
        /*036c*/ 	.short	0x0101
        /*036e*/ 	.byte	0x04
	.zero		1


	//   ....[40]....
        /*0370*/ 	.word	0x000019d0
        /*0374*/ 	.word	0x000000ff
        /*0378*/ 	.word	0x00000030
        /*037c*/ 	.short	0x010a
        /*037e*/ 	.byte	0x08
	.zero		1


	//   ....[41]....
        /*0380*/ 	.word	0x00001a50
        /*0384*/ 	.word	0x000000ff
        /*0388*/ 	.word	0x00000030
        /*038c*/ 	.short	0x010a
        /*038e*/ 	.byte	0x11
	.zero		1


	//   ....[42]....
        /*0390*/ 	.word	0x00001bb0
        /*0394*/ 	.word	0x000000ff
        /*0398*/ 	.word	0x00000030
        /*039c*/ 	.short	0x010a
        /*039e*/ 	.byte	0x08
	.zero		1


	//   ....[43]....
        /*03a0*/ 	.word	0x00001cd0
        /*03a4*/ 	.word	0x00000002
        /*03a8*/ 	.word	0x00000090
        /*03ac*/ 	.short	0x010a
        /*03ae*/ 	.byte	0xff
	.zero		1


	//   ....[44]....
        /*03b0*/ 	.word	0x00001d90
        /*03b4*/ 	.word	0x00000002
        /*03b8*/ 	.word	0x00000000
        /*03bc*/ 	.short	0x0101
        /*03be*/ 	.byte	0xff
	.zero		1


	//   ....[45]....
        /*03c0*/ 	.word	0x000022f0
        /*03c4*/ 	.word	0x000000ff
        /*03c8*/ 	.word	0x00000000
        /*03cc*/ 	.short	0x010a
        /*03ce*/ 	.byte	0x05
	.zero		1


	//   ....[46]....
        /*03d0*/ 	.word	0x00002380
        /*03d4*/ 	.word	0x000000ff
        /*03d8*/ 	.word	0x00000000
        /*03dc*/ 	.short	0x010a
        /*03de*/ 	.byte	0x05
	.zero		1


	//   ....[47]....
        /*03e0*/ 	.word	0x00002410
        /*03e4*/ 	.word	0x000000ff
        /*03e8*/ 	.word	0x00000000
        /*03ec*/ 	.short	0x010a
        /*03ee*/ 	.byte	0x05
	.zero		1


	//   ....[48]....
        /*03f0*/ 	.word	0x000024a0
        /*03f4*/ 	.word	0x000000ff
        /*03f8*/ 	.word	0x00000000
        /*03fc*/ 	.short	0x010a
        /*03fe*/ 	.byte	0x05
	.zero		1


	//   ....[49]....
        /*0400*/ 	.word	0x00002530
        /*0404*/ 	.word	0x000000ff
        /*0408*/ 	.word	0x00000000
        /*040c*/ 	.short	0x010a
        /*040e*/ 	.byte	0x05
	.zero		1


	//   ....[50]....
        /*0410*/ 	.word	0x000025d0
        /*0414*/ 	.word	0x00000000
        /*0418*/ 	.word	0x00000000
        /*041c*/ 	.short	0x010a
        /*041e*/ 	.byte	0xff
	.zero		1


	//   ....[51]....
        /*0420*/ 	.word	0x000026f0
        /*0424*/ 	.word	0x00000000
        /*0428*/ 	.word	0x000000f0
        /*042c*/ 	.short	0x010a
        /*042e*/ 	.byte	0xff
	.zero		1


	//   ....[52]....
        /*0430*/ 	.word	0x00002750
        /*0434*/ 	.word	0x00000004
        /*0438*/ 	.word	0x00000000
        /*043c*/ 	.short	0x0101
        /*043e*/ 	.byte	0xff
	.zero		1


	//   ....[53]....
        /*0440*/ 	.word	0x00002770
        /*0444*/ 	.word	0x000000ff
        /*0448*/ 	.word	0x000000a0
        /*044c*/ 	.short	0x010a
        /*044e*/ 	.byte	0x05
	.zero		1


	//   ....[54]....
        /*0450*/ 	.word	0x00002890
        /*0454*/ 	.word	0x00000000
        /*0458*/ 	.word	0x00000090
        /*045c*/ 	.short	0x010a
        /*045e*/ 	.byte	0xff
	.zero		1


	//   ....[55]....
        /*0460*/ 	.word	0x000029a0
        /*0464*/ 	.word	0x00000000
        /*0468*/ 	.word	0x00000000
        /*046c*/ 	.short	0x0101
        /*046e*/ 	.byte	0xff
	.zero		1


	//   ....[56]....
        /*0470*/ 	.word	0x00002a30
        /*0474*/ 	.word	0x000000ff
        /*0478*/ 	.word	0x000000a0
        /*047c*/ 	.short	0x0106
        /*047e*/ 	.byte	0x05
	.zero		1


	//   ....[57]....
        /*0480*/ 	.word	0x00002a50
        /*0484*/ 	.word	0x000000ff
        /*0488*/ 	.word	0x000000a0
        /*048c*/ 	.short	0x010a
        /*048e*/ 	.byte	0x05
	.zero		1


	//   ....[58]....
        /*0490*/ 	.word	0x00002ae0
        /*0494*/ 	.word	0x000000ff
        /*0498*/ 	.word	0x000000a0
        /*049c*/ 	.short	0x0106
        /*049e*/ 	.byte	0x04
	.zero		1


	//   ....[59]....
        /*04a0*/ 	.word	0x00002b20
        /*04a4*/ 	.word	0x00000000
        /*04a8*/ 	.word	0x000000a0
        /*04ac*/ 	.short	0x010a
        /*04ae*/ 	.byte	0xff
	.zero		1


	//   ....[60]....
        /*04b0*/ 	.word	0x00003060
        /*04b4*/ 	.word	0x00000000
        /*04b8*/ 	.word	0x00000090
        /*04bc*/ 	.short	0x010a
        /*04be*/ 	.byte	0xff
	.zero		1


	//   ....[61]....
        /*04c0*/ 	.word	0x00003170
        /*04c4*/ 	.word	0x00000003
        /*04c8*/ 	.word	0x00000000
        /*04cc*/ 	.short	0x0101
        /*04ce*/ 	.byte	0xff
	.zero		1


	//   ....[62]....
        /*04d0*/ 	.word	0x00003180
        /*04d4*/ 	.word	0x000000ff
        /*04d8*/ 	.word	0x00000000
        /*04dc*/ 	.short	0x010a
        /*04de*/ 	.byte	0x06
	.zero		1


	//   ....[63]....
        /*04e0*/ 	.word	0x000031a0
        /*04e4*/ 	.word	0x000000ff
        /*04e8*/ 	.word	0x000000d0
        /*04ec*/ 	.short	0x010a
        /*04ee*/ 	.byte	0x07
	.zero		1


	//   ....[64]....
        /*04f0*/ 	.word	0x00003270
        /*04f4*/ 	.word	0x000000ff
        /*04f8*/ 	.word	0x00000000
        /*04fc*/ 	.short	0x010a
        /*04fe*/ 	.byte	0x06
	.zero		1


	//   ....[65]....
        /*0500*/ 	.word	0x000033a0
        /*0504*/ 	.word	0x000000ff
        /*0508*/ 	.word	0x00000000
        /*050c*/ 	.short	0x010a
        /*050e*/ 	.byte	0x1a
	.zero		1


	//   ....[66]....
        /*0510*/ 	.word	0x00003640
        /*0514*/ 	.word	0x000000ff
        /*0518*/ 	.word	0x00000000
        /*051c*/ 	.short	0x010a
        /*051e*/ 	.byte	0x06
	.zero		1


	//   ....[67]....
        /*0520*/ 	.word	0x000036d0
        /*0524*/ 	.word	0x000000ff
        /*0528*/ 	.word	0x00000000
        /*052c*/ 	.short	0x010a
        /*052e*/ 	.byte	0x06
	.zero		1


	//   ....[68]....
        /*0530*/ 	.word	0x00003760
        /*0534*/ 	.word	0x000000ff
        /*0538*/ 	.word	0x00000000
        /*053c*/ 	.short	0x010a
        /*053e*/ 	.byte	0x06
	.zero		1


	//   ....[69]....
        /*0540*/ 	.word	0x000037f0
        /*0544*/ 	.word	0x000000ff
        /*0548*/ 	.word	0x00000000
        /*054c*/ 	.short	0x010a
        /*054e*/ 	.byte	0x07
	.zero		1


	//   ....[70]....
        /*0550*/ 	.word	0x00003c50
        /*0554*/ 	.word	0x00000000
        /*0558*/ 	.word	0x00000090
        /*055c*/ 	.short	0x010a
        /*055e*/ 	.byte	0xff
	.zero		1


	//   ....[71]....
        /*0560*/ 	.word	0x00003d10
        /*0564*/ 	.word	0x00000000
        /*0568*/ 	.word	0x00000000
        /*056c*/ 	.short	0x0101
        /*056e*/ 	.byte	0xff
	.zero		1


	//   ....[72]....
        /*0570*/ 	.word	0x00004030
        /*0574*/ 	.word	0x000000ff
        /*0578*/ 	.word	0x00000088
        /*057c*/ 	.short	0x010a
        /*057e*/ 	.byte	0x07
	.zero		1


	//   ....[73]....
        /*0580*/ 	.word	0x00004220
        /*0584*/ 	.word	0x000000ff
        /*0588*/ 	.word	0x00000070
        /*058c*/ 	.short	0x010a
        /*058e*/ 	.byte	0x07
	.zero		1


	//   ....[74]....
        /*0590*/ 	.word	0x000043f0
        /*0594*/ 	.word	0x000000ff
        /*0598*/ 	.word	0x00000060
        /*059c*/ 	.short	0x010b
        /*059e*/ 	.byte	0x07
	.zero		1


	//   ....[75]....
        /*05a0*/ 	.word	0x00004460
        /*05a4*/ 	.word	0x000000ff
        /*05a8*/ 	.word	0x00000000
        /*05ac*/ 	.short	0x0101
        /*05ae*/ 	.byte	0x08
	.zero		1


	//   ....[76]....
        /*05b0*/ 	.word	0x00004490
        /*05b4*/ 	.word	0x000000ff
        /*05b8*/ 	.word	0x00000078
        /*05bc*/ 	.short	0x010a
        /*05be*/ 	.byte	0x07
	.zero		1


	//   ....[77]....
        /*05c0*/ 	.word	0x000046a0
        /*05c4*/ 	.word	0x000000ff
        /*05c8*/ 	.word	0x00000068
        /*05cc*/ 	.short	0x010b
        /*05ce*/ 	.byte	0x07
	.zero		1


	//   ....[78]....
        /*05d0*/ 	.word	0x000046c0
        /*05d4*/ 	.word	0x000000ff
        /*05d8*/ 	.word	0x00000000
        /*05dc*/ 	.short	0x0101
        /*05de*/ 	.byte	0x0d
	.zero		1


	//   ....[79]....
        /*05e0*/ 	.word	0x000046f0
        /*05e4*/ 	.word	0x000000ff
        /*05e8*/ 	.word	0x00000070
        /*05ec*/ 	.short	0x010a
        /*05ee*/ 	.byte	0x07
	.zero		1


	//   ....[80]....
        /*05f0*/ 	.word	0x00004730
        /*05f4*/ 	.word	0x00000000
        /*05f8*/ 	.word	0x00000078
        /*05fc*/ 	.short	0x010a
        /*05fe*/ 	.byte	0xff
	.zero		1


	//   ....[81]....
        /*0600*/ 	.word	0x00004a60
        /*0604*/ 	.word	0x00000000
        /*0608*/ 	.word	0x00000090
        /*060c*/ 	.short	0x010a
        /*060e*/ 	.byte	0xff
	.zero		1


	//   ....[82]....
        /*0610*/ 	.word	0x00004b70
        /*0614*/ 	.word	0x00000000
        /*0618*/ 	.word	0x00000000
        /*061c*/ 	.short	0x0101
        /*061e*/ 	.byte	0xff
	.zero		1


	//   ....[83]....
        /*0620*/ 	.word	0x000055d0
        /*0624*/ 	.word	0x00000003
        /*0628*/ 	.word	0x00000060
        /*062c*/ 	.short	0x010a
        /*062e*/ 	.byte	0xff
	.zero		1


	//   ....[84]....
        /*0630*/ 	.word	0x00005610
        /*0634*/ 	.word	0x000000cf
        /*0638*/ 	.word	0x000000b0
        /*063c*/ 	.short	0x010a
        /*063e*/ 	.byte	0xff
	.zero		1


	//   ....[85]....
        /*0640*/ 	.word	0x00005740
        /*0644*/ 	.word	0x00000003
        /*0648*/ 	.word	0x00000060
        /*064c*/ 	.short	0x010a
        /*064e*/ 	.byte	0xff
	.zero		1


	//   ....[86]....
        /*0650*/ 	.word	0x000058a0
        /*0654*/ 	.word	0x00000000
        /*0658*/ 	.word	0x00000000
        /*065c*/ 	.short	0x0101
        /*065e*/ 	.byte	0xff
	.zero		1


	//   ....[87]....
        /*0660*/ 	.word	0x00005900
        /*0664*/ 	.word	0x000000cf
        /*0668*/ 	.word	0x000000b0
        /*066c*/ 	.short	0x010a
        /*066e*/ 	.byte	0xff
	.zero		1


	//   ....[88]....
        /*0670*/ 	.word	0x00006cb0
        /*0674*/ 	.word	0x000000d2
        /*0678*/ 	.word	0x00000060
        /*067c*/ 	.short	0x010a
        /*067e*/ 	.byte	0xff
	.zero		1


	//   ....[89]....
        /*0680*/ 	.word	0x00006d80
        /*0684*/ 	.word	0x000000d2
        /*0688*/ 	.word	0x00000060
        /*068c*/ 	.short	0x010a
        /*068e*/ 	.byte	0xff
	.zero		1


	//   ....[90]....
        /*0690*/ 	.word	0x00006ec0
        /*0694*/ 	.word	0x00000003
        /*0698*/ 	.word	0x00000000
        /*069c*/ 	.short	0x0101
        /*069e*/ 	.byte	0xff
	.zero		1


	//   ....[91]....
        /*06a0*/ 	.word	0x000073d0
        /*06a4*/ 	.word	0x000000ff
        /*06a8*/ 	.word	0x00000000
        /*06ac*/ 	.short	0x0101
        /*06ae*/ 	.byte	0x05
	.zero		1


	//   ....[92]....
        /*06b0*/ 	.word	0x00008350
        /*06b4*/ 	.word	0x00000003
        /*06b8*/ 	.word	0x00000100
        /*06bc*/ 	.short	0x010a
        /*06be*/ 	.byte	0xff
	.zero		1


	//   ....[93]....
        /*06c0*/ 	.word	0x000083b0
        /*06c4*/ 	.word	0x00000002
        /*06c8*/ 	.word	0x00000030
        /*06cc*/ 	.short	0x010a
        /*06ce*/ 	.byte	0xff
	.zero		1


	//   ....[94]....
        /*06d0*/ 	.word	0x00008410
        /*06d4*/ 	.word	0x00000002
        /*06d8*/ 	.word	0x00000030
        /*06dc*/ 	.short	0x010a
        /*06de*/ 	.byte	0xff
	.zero		1


	//   ....[95]....
        /*06e0*/ 	.word	0x00008460
        /*06e4*/ 	.word	0x00000002
        /*06e8*/ 	.word	0x00000090
        /*06ec*/ 	.short	0x010a
        /*06ee*/ 	.byte	0xff
	.zero		1


	//   ....[96]....
        /*06f0*/ 	.word	0x000084c0
        /*06f4*/ 	.word	0x00000000
        /*06f8*/ 	.word	0x00000000
        /*06fc*/ 	.short	0x010a
        /*06fe*/ 	.byte	0xff
	.zero		1


	//   ....[97]....
        /*0700*/ 	.word	0x00008520
        /*0704*/ 	.word	0x00000000
        /*0708*/ 	.word	0x00000000
        /*070c*/ 	.short	0x010a
        /*070e*/ 	.byte	0xff
	.zero		1


	//   ....[98]....
        /*0710*/ 	.word	0x00008580
        /*0714*/ 	.word	0x00000000
        /*0718*/ 	.word	0x00000000
        /*071c*/ 	.short	0x010a
        /*071e*/ 	.byte	0xff
	.zero		1


	//   ....[99]....
        /*0720*/ 	.word	0x000085e0
        /*0724*/ 	.word	0x00000000
        /*0728*/ 	.word	0x00000000
        /*072c*/ 	.short	0x010a
        /*072e*/ 	.byte	0xff
	.zero		1


	//   ....[100]....
        /*0730*/ 	.word	0x00008640
        /*0734*/ 	.word	0x00000000
        /*0738*/ 	.word	0x00000000
        /*073c*/ 	.short	0x010a
        /*073e*/ 	.byte	0xff
	.zero		1


	//   ....[101]....
        /*0740*/ 	.word	0x00008690
        /*0744*/ 	.word	0x00000000
        /*0748*/ 	.word	0x000000f0
        /*074c*/ 	.short	0x010a
        /*074e*/ 	.byte	0xff
	.zero		1


	//   ....[102]....
        /*0750*/ 	.word	0x000086f0
        /*0754*/ 	.word	0x00000000
        /*0758*/ 	.word	0x000000a0
        /*075c*/ 	.short	0x010a
        /*075e*/ 	.byte	0xff
	.zero		1


	//   ....[103]....
        /*0760*/ 	.word	0x00008740
        /*0764*/ 	.word	0x00000000
        /*0768*/ 	.word	0x00000090
        /*076c*/ 	.short	0x010a
        /*076e*/ 	.byte	0xff
	.zero		1


	//   ....[104]....
        /*0770*/ 	.word	0x000087a0
        /*0774*/ 	.word	0x00000000
        /*0778*/ 	.word	0x000000a0
        /*077c*/ 	.short	0x010a
        /*077e*/ 	.byte	0xff
	.zero		1


	//   ....[105]....
        /*0780*/ 	.word	0x000087f0
        /*0784*/ 	.word	0x00000000
        /*0788*/ 	.word	0x00000090
        /*078c*/ 	.short	0x010a
        /*078e*/ 	.byte	0xff
	.zero		1


	//   ....[106]....
        /*0790*/ 	.word	0x00008850
        /*0794*/ 	.word	0x00000003
        /*0798*/ 	.word	0x000000d0
        /*079c*/ 	.short	0x010a
        /*079e*/ 	.byte	0xff
	.zero		1


	//   ....[107]....
        /*07a0*/ 	.word	0x000088b0
        /*07a4*/ 	.word	0x00000000
        /*07a8*/ 	.word	0x00000000
        /*07ac*/ 	.short	0x010a
        /*07ae*/ 	.byte	0xff
	.zero		1


	//   ....[108]....
        /*07b0*/ 	.word	0x00008910
        /*07b4*/ 	.word	0x00000000
        /*07b8*/ 	.word	0x00000000
        /*07bc*/ 	.short	0x010a
        /*07be*/ 	.byte	0xff
	.zero		1


	//   ....[109]....
        /*07c0*/ 	.word	0x00008970
        /*07c4*/ 	.word	0x00000000
        /*07c8*/ 	.word	0x00000000
        /*07cc*/ 	.short	0x010a
        /*07ce*/ 	.byte	0xff
	.zero		1


	//   ....[110]....
        /*07d0*/ 	.word	0x000089d0
        /*07d4*/ 	.word	0x00000000
        /*07d8*/ 	.word	0x00000000
        /*07dc*/ 	.short	0x010a
        /*07de*/ 	.byte	0xff
	.zero		1


	//   ....[111]....
        /*07e0*/ 	.word	0x00008a30
        /*07e4*/ 	.word	0x00000000
        /*07e8*/ 	.word	0x00000000
        /*07ec*/ 	.short	0x010a
        /*07ee*/ 	.byte	0xff
	.zero		1


	//   ....[112]....
        /*07f0*/ 	.word	0x00008a80
        /*07f4*/ 	.word	0x00000000
        /*07f8*/ 	.word	0x00000090
        /*07fc*/ 	.short	0x010a
        /*07fe*/ 	.byte	0xff
	.zero		1


	//   ....[113]....
        /*0800*/ 	.word	0x00008ae0
        /*0804*/ 	.word	0x00000000
        /*0808*/ 	.word	0x00000088
        /*080c*/ 	.short	0x010a
        /*080e*/ 	.byte	0xff
	.zero		1


	//   ....[114]....
        /*0810*/ 	.word	0x00008b40
        /*0814*/ 	.word	0x00000003
        /*0818*/ 	.word	0x00000070
        /*081c*/ 	.short	0x010a
        /*081e*/ 	.byte	0xff
	.zero		1


	//   ....[115]....
        /*0820*/ 	.word	0x00008ba0
        /*0824*/ 	.word	0x00000003
        /*0828*/ 	.word	0x00000078
        /*082c*/ 	.short	0x010a
        /*082e*/ 	.byte	0xff
	.zero		1


	//   ....[116]....
        /*0830*/ 	.word	0x00008c00
        /*0834*/ 	.word	0x00000000
        /*0838*/ 	.word	0x00000070
        /*083c*/ 	.short	0x010a
        /*083e*/ 	.byte	0xff
	.zero		1


	//   ....[117]....
        /*0840*/ 	.word	0x00008c50
        /*0844*/ 	.word	0x00000000
        /*0848*/ 	.word	0x00000090
        /*084c*/ 	.short	0x010a
        /*084e*/ 	.byte	0xff
	.zero		1


	//   ....[118]....
        /*0850*/ 	.word	0x00008ca0
        /*0854*/ 	.word	0x00000003
        /*0858*/ 	.word	0x00000060
        /*085c*/ 	.short	0x010a
        /*085e*/ 	.byte	0xff
	.zero		1


	//   ....[119]....
        /*0860*/ 	.word	0x00008cf0
        /*0864*/ 	.word	0x000000cf
        /*0868*/ 	.word	0x000000b0
        /*086c*/ 	.short	0x010a
        /*086e*/ 	.byte	0xff
	.zero		1


	//   ....[120]....
        /*0870*/ 	.word	0x00008d40
        /*0874*/ 	.word	0x000000d2
        /*0878*/ 	.word	0x00000060
        /*087c*/ 	.short	0x010a
        /*087e*/ 	.byte	0xff
	.zero		1


	//----- nvinfo : EIATTR_NUM_MBARRIERS
	.align		4
.L_47:
        /*0880*/ 	.byte	0x03, 0x38
        /*0882*/ 	.short	0x0022


	//----- nvinfo : EIATTR_EXIT_INSTR_OFFSETS
	.align		4
        /*0884*/ 	.byte	0x04, 0x1c
        /*0886*/ 	.short	(.L_49 - .L_48)


	//   ....[0]....
.L_48:
        /*0888*/ 	.word	0x00002600


	//   ....[1]....
        /*088c*/ 	.word	0x00002af0


	//   ....[2]....
        /*0890*/ 	.word	0x00002b50


	//   ....[3]....
        /*0894*/ 	.word	0x00003a50


	//   ....[4]....
        /*0898*/ 	.word	0x00004760


	//   ....[5]....
        /*089c*/ 	.word	0x000047a0


	//   ....[6]....
        /*08a0*/ 	.word	0x00008340


	//----- nvinfo : EIATTR_MAX_THREADS
	.align		4
.L_49:
        /*08a4*/ 	.byte	0x04, 0x05
        /*08a6*/ 	.short	(.L_51 - .L_50)
.L_50:
        /*08a8*/ 	.word	0x00000100
        /*08ac*/ 	.word	0x00000001
        /*08b0*/ 	.word	0x00000001


	//----- nvinfo : EIATTR_CRS_STACK_SIZE
	.align		4
.L_51:
        /*08b4*/ 	.byte	0x04, 0x1e
        /*08b6*/ 	.short	(.L_53 - .L_52)
.L_52:
        /*08b8*/ 	.word	0x00000000


	//----- nvinfo : EIATTR_CBANK_PARAM_SIZE
	.align		4
.L_53:
        /*08bc*/ 	.byte	0x03, 0x19
        /*08be*/ 	.short	0x0800


	//----- nvinfo : EIATTR_PARAM_CBANK
	.align		4
        /*08c0*/ 	.byte	0x04, 0x0a
        /*08c2*/ 	.short	(.L_55 - .L_54)
	.align		4
.L_54:
        /*08c4*/ 	.word	index@(.nv.constant0._ZN7cutlass13device_kernelINS_4gemm6kernel13GemmUniversalIN4cute5tupleIJiiiiEEENS1_10collective13CollectiveMmaINS1_35MainloopSm100TmaUmmaWarpSpecializedILi6ELi2ELi4ENS5_IJNS4_1CILi1EEESB_SB_EEEEENS5_IJNSA_ILi128EEESE_SE_EEENS_12float_e4m3_tENS5_IJlSB_lEEESG_SH_NS4_8TiledMMAINS4_8MMA_AtomIJNS4_10MMA_TraitsINS4_19SM100_MMA_F8F6F4_SSEJSG_SG_fSE_SE_NS4_17integral_constantINS4_4UMMA5MajorELSO_0EEESP_NSM_INSN_7ScaleInELSQ_0EEESR_EEEEEENS4_6LayoutISC_NS5_IJNSA_ILi0EEESV_SV_EEEEENS5_IJNS4_10UnderscoreESY_SY_EEEEENS4_13SM90_TMA_LOADENS4_14ComposedLayoutINS4_7SwizzleILi3ELi4ELi3EEENS4_18smem_ptr_flag_bitsILi8EEENSU_INS5_IJNSA_ILi8EEESE_EEENS5_IJSE_SB_EEEEEEEvNS4_8identityES11_S1B_vS1C_EENS_8epilogue10collective18CollectiveEpilogueINS1E_23Sm100TmaWarpSpecializedILi2ELi2ELi64ELb0ELb0EEEJSF_NS5_IJNSU_ISE_SB_EENSU_INSA_ILi64EEESB_EEEEESG_SH_SG_SH_NS1E_6fusion15FusionCallbacksIS1I_NS1N_17LinearCombinationISG_fSG_fLNS_15FloatRoundStyleE2EEESF_S1M_JEEENS4_5SM1004TMEM4LOAD26SM100_TMEM_LOAD_32dp32b64xES11_NS12_INS13_ILi2ELi4ELi3EEES16_NSU_INS5_IJS17_S1K_EEENS5_IJS1K_SB_EEEEEEENS4_39AutoVectorizingCopyWithAssumedAlignmentILi128EEENS4_14SM90_TMA_STOREES21_S23_S23_EEEvvEEEEvNT_6ParamsE)
        /*08c8*/ 	.short	0x0380
        /*08ca*/ 	.short	0x0800


	//----- nvinfo : EIATTR_SW_WAR
	.align		4
.L_55:
        /*08cc*/ 	.byte	0x04, 0x36
        /*08ce*/ 	.short	(.L_57 - .L_56)
.L_56:
        /*08d0*/ 	.word	0x00000008
.L_57:


//--------------------- .nv.callgraph             --------------------------
	.section	.nv.callgraph,"",@"SHT_CUDA_CALLGRAPH"
	.align	4
	.sectionentsize	8
	.align		4
        /*0000*/ 	.word	0x00000000
	.align		4
        /*0004*/ 	.word	0xffffffff
	.align		4
        /*0008*/ 	.word	index@(_ZN7cutlass13device_kernelINS_4gemm6kernel13GemmUniversalIN4cute5tupleIJiiiiEEENS1_10collective13CollectiveMmaINS1_35MainloopSm100TmaUmmaWarpSpecializedILi6ELi2ELi4ENS5_IJNS4_1CILi1EEESB_SB_EEEEENS5_IJNSA_ILi128EEESE_SE_EEENS_12float_e4m3_tENS5_IJlSB_lEEESG_SH_NS4_8TiledMMAINS4_8MMA_AtomIJNS4_10MMA_TraitsINS4_19SM100_MMA_F8F6F4_SSEJSG_SG_fSE_SE_NS4_17integral_constantINS4_4UMMA5MajorELSO_0EEESP_NSM_INSN_7ScaleInELSQ_0EEESR_EEEEEENS4_6LayoutISC_NS5_IJNSA_ILi0EEESV_SV_EEEEENS5_IJNS4_10UnderscoreESY_SY_EEEEENS4_13SM90_TMA_LOADENS4_14ComposedLayoutINS4_7SwizzleILi3ELi4ELi3EEENS4_18smem_ptr_flag_bitsILi8EEENSU_INS5_IJNSA_ILi8EEESE_EEENS5_IJSE_SB_EEEEEEEvNS4_8identityES11_S1B_vS1C_EENS_8epilogue10collective18CollectiveEpilogueINS1E_23Sm100TmaWarpSpecializedILi2ELi2ELi64ELb0ELb0EEEJSF_NS5_IJNSU_ISE_SB_EENSU_INSA_ILi64EEESB_EEEEESG_SH_SG_SH_NS1E_6fusion15FusionCallbacksIS1I_NS1N_17LinearCombinationISG_fSG_fLNS_15FloatRoundStyleE2EEESF_S1M_JEEENS4_5SM1004TMEM4LOAD26SM100_TMEM_LOAD_32dp32b64xES11_NS12_INS13_ILi2ELi4ELi3EEES16_NSU_INS5_IJS17_S1K_EEENS5_IJS1K_SB_EEEEEEENS4_39AutoVectorizingCopyWithAssumedAlignmentILi128EEENS4_14SM90_TMA_STOREES21_S23_S23_EEEvvEEEEvNT_6ParamsE)
	.align		4
        /*000c*/ 	.word	index@(__assertfail)
	.align		4
        /*0010*/ 	.word	0x00000000
	.align		4
        /*0014*/ 	.word	0xfffffffe
	.align		4
        /*0018*/ 	.word	0x00000000
	.align		4
        /*001c*/ 	.word	0xfffffffd
	.align		4
        /*0020*/ 	.word	0x00000000
	.align		4
        /*0024*/ 	.word	0xfffffffc


//--------------------- .nv.constant4             --------------------------
	.section	.nv.constant4,"a",@progbits
	.align	8
	.align		8
.nv.constant4:
        /*0000*/ 	.dword	__assertfail
	.align		8
        /*0008*/ 	.dword	__unnamed_1
	.align		8
        /*0010*/ 	.dword	__unnamed_2
	.align		8
        /*0018*/ 	.dword	_ZN40_INTERNAL_accd6356_4_k_cu_43d8caee_227084cuda3std3__45__cpo5beginE
	.align		8
        /*0020*/ 	.dword	_ZN40_INTERNAL_accd6356_4_k_cu_43d8caee_227084cuda3std3__45__cpo3endE
	.align		8
        /*0028*/ 	.dword	_ZN40_INTERNAL_accd6356_4_k_cu_43d8caee_227084cuda3std3__45__cpo6cbeginE
	.align		8
        /*0030*/ 	.dword	_ZN40_INTERNAL_accd6356_4_k_cu_43d8caee_227084cuda3std3__45__cpo4cendE
	.align		8
        /*0038*/ 	.dword	_ZN40_INTERNAL_accd6356_4_k_cu_43d8caee_227084cuda3std3__442_GLOBAL__N__accd6356_4_k_cu_43d8caee_227086ignoreE
	.align		8
        /*0040*/ 	.dword	_ZN40_INTERNAL_accd6356_4_k_cu_43d8caee_227084cuda3std3__419piecewise_constructE
	.align		8
        /*0048*/ 	.dword	_ZN40_INTERNAL_accd6356_4_k_cu_43d8caee_227084cuda3std3__48in_placeE
	.align		8
        /*0050*/ 	.dword	_ZN40_INTERNAL_accd6356_4_k_cu_43d8caee_227084cuda3std6ranges3__45__cpo4swapE
	.align		8
        /*0058*/ 	.dword	_ZN40_INTERNAL_accd6356_4_k_cu_43d8caee_227084cuda3std6ranges3__45__cpo9iter_moveE
	.align		8
        /*0060*/ 	.dword	_ZN40_INTERNAL_accd6356_4_k_cu_43d8caee_227084cute7productE
	.align		8
        /*0068*/ 	.dword	_ZN40_INTERNAL_accd6356_4_k_cu_43d8caee_227084cute1_E
	.align		8
        /*0070*/ 	.dword	$str$25
	.align		8
        /*0078*/ 	.dword	$str$26
	.align		8
        /*0080*/ 	.dword	$str$27
	.align		8
        /*0088*/ 	.dword	$str$28


//--------------------- .text._ZN7cutlass13device_kernelINS_4gemm6kernel13GemmUniversalIN4cute5tupleIJiiiiEEENS1_10collective13CollectiveMmaINS1_35MainloopSm100TmaUmmaWarpSpecializedILi6ELi2ELi4ENS5_IJNS4_1CILi1EEESB_SB_EEEEENS5_IJNSA_ILi128EEESE_SE_EEENS_12float_e4m3_tENS5_IJlSB_lEEESG_SH_NS4_8TiledMMAINS4_8MMA_AtomIJNS4_10MMA_TraitsINS4_19SM100_MMA_F8F6F4_SSEJSG_SG_fSE_SE_NS4_17integral_constantINS4_4UMMA5MajorELSO_0EEESP_NSM_INSN_7ScaleInELSQ_0EEESR_EEEEEENS4_6LayoutISC_NS5_IJNSA_ILi0EEESV_SV_EEEEENS5_IJNS4_10UnderscoreESY_SY_EEEEENS4_13SM90_TMA_LOADENS4_14ComposedLayoutINS4_7SwizzleILi3ELi4ELi3EEENS4_18smem_ptr_flag_bitsILi8EEENSU_INS5_IJNSA_ILi8EEESE_EEENS5_IJSE_SB_EEEEEEEvNS4_8identityES11_S1B_vS1C_EENS_8epilogue10collective18CollectiveEpilogueINS1E_23Sm100TmaWarpSpecializedILi2ELi2ELi64ELb0ELb0EEEJSF_NS5_IJNSU_ISE_SB_EENSU_INSA_ILi64EEESB_EEEEESG_SH_SG_SH_NS1E_6fusion15FusionCallbacksIS1I_NS1N_17LinearCombinationISG_fSG_fLNS_15FloatRoundStyleE2EEESF_S1M_JEEENS4_5SM1004TMEM4LOAD26SM100_TMEM_LOAD_32dp32b64xES11_NS12_INS13_ILi2ELi4ELi3EEES16_NSU_INS5_IJS17_S1K_EEENS5_IJS1K_SB_EEEEEEENS4_39AutoVectorizingCopyWithAssumedAlignmentILi128EEENS4_14SM90_TMA_STOREES21_S23_S23_EEEvvEEEEvNT_6ParamsE --------------------------
	.section	.text._ZN7cutlass13device_kernelINS_4gemm6kernel13GemmUniversalIN4cute5tupleIJiiiiEEENS1_10collective13CollectiveMmaINS1_35MainloopSm100TmaUmmaWarpSpecializedILi6ELi2ELi4ENS5_IJNS4_1CILi1EEESB_SB_EEEEENS5_IJNSA_ILi128EEESE_SE_EEENS_12float_e4m3_tENS5_IJlSB_lEEESG_SH_NS4_8TiledMMAINS4_8MMA_AtomIJNS4_10MMA_TraitsINS4_19SM100_MMA_F8F6F4_SSEJSG_SG_fSE_SE_NS4_17integral_constantINS4_4UMMA5MajorELSO_0EEESP_NSM_INSN_7ScaleInELSQ_0EEESR_EEEEEENS4_6LayoutISC_NS5_IJNSA_ILi0EEESV_SV_EEEEENS5_IJNS4_10UnderscoreESY_SY_EEEEENS4_13SM90_TMA_LOADENS4_14ComposedLayoutINS4_7SwizzleILi3ELi4ELi3EEENS4_18smem_ptr_flag_bitsILi8EEENSU_INS5_IJNSA_ILi8EEESE_EEENS5_IJSE_SB_EEEEEEEvNS4_8identityES11_S1B_vS1C_EENS_8epilogue10collective18CollectiveEpilogueINS1E_23Sm100TmaWarpSpecializedILi2ELi2ELi64ELb0ELb0EEEJSF_NS5_IJNSU_ISE_SB_EENSU_INSA_ILi64EEESB_EEEEESG_SH_SG_SH_NS1E_6fusion15FusionCallbacksIS1I_NS1N_17LinearCombinationISG_fSG_fLNS_15FloatRoundStyleE2EEESF_S1M_JEEENS4_5SM1004TMEM4LOAD26SM100_TMEM_LOAD_32dp32b64xES11_NS12_INS13_ILi2ELi4ELi3EEES16_NSU_INS5_IJS17_S1K_EEENS5_IJS1K_SB_EEEEEEENS4_39AutoVectorizingCopyWithAssumedAlignmentILi128EEENS4_14SM90_TMA_STOREES21_S23_S23_EEEvvEEEEvNT_6ParamsE,"ax",@progbits
	.align	128
.text._ZN7cutlass13device_kernelINS_4gemm6kernel13GemmUniversalIN4cute5tupleIJiiiiEEENS1_10collective13CollectiveMmaINS1_35MainloopSm100TmaUmmaWarpSpecializedILi6ELi2ELi4ENS5_IJNS4_1CILi1EEESB_SB_EEEEENS5_IJNSA_ILi128EEESE_SE_EEENS_12float_e4m3_tENS5_IJlSB_lEEESG_SH_NS4_8TiledMMAINS4_8MMA_AtomIJNS4_10MMA_TraitsINS4_19SM100_MMA_F8F6F4_SSEJSG_SG_fSE_SE_NS4_17integral_constantINS4_4UMMA5MajorELSO_0EEESP_NSM_INSN_7ScaleInELSQ_0EEESR_EEEEEENS4_6LayoutISC_NS5_IJNSA_ILi0EEESV_SV_EEEEENS5_IJNS4_10UnderscoreESY_SY_EEEEENS4_13SM90_TMA_LOADENS4_14ComposedLayoutINS4_7SwizzleILi3ELi4ELi3EEENS4_18smem_ptr_flag_bitsILi8EEENSU_INS5_IJNSA_ILi8EEESE_EEENS5_IJSE_SB_EEEEEEEvNS4_8identityES11_S1B_vS1C_EENS_8epilogue10collective18CollectiveEpilogueINS1E_23Sm100TmaWarpSpecializedILi2ELi2ELi64ELb0ELb0EEEJSF_NS5_IJNSU_ISE_SB_EENSU_INSA_ILi64EEESB_EEEEESG_SH_SG_SH_NS1E_6fusion15FusionCallbacksIS1I_NS1N_17LinearCombinationISG_fSG_fLNS_15FloatRoundStyleE2EEESF_S1M_JEEENS4_5SM1004TMEM4LOAD26SM100_TMEM_LOAD_32dp32b64xES11_NS12_INS13_ILi2ELi4ELi3EEES16_NSU_INS5_IJS17_S1K_EEENS5_IJS1K_SB_EEEEEEENS4_39AutoVectorizingCopyWithAssumedAlignmentILi128EEENS4_14SM90_TMA_STOREES21_S23_S23_EEEvvEEEEvNT_6ParamsE:
        .type           _ZN7cutlass13device_kernelINS_4gemm6kernel13GemmUniversalIN4cute5tupleIJiiiiEEENS1_10collective13CollectiveMmaINS1_35MainloopSm100TmaUmmaWarpSpecializedILi6ELi2ELi4ENS5_IJNS4_1CILi1EEESB_SB_EEEEENS5_IJNSA_ILi128EEESE_SE_EEENS_12float_e4m3_tENS5_IJlSB_lEEESG_SH_NS4_8TiledMMAINS4_8MMA_AtomIJNS4_10MMA_TraitsINS4_19SM100_MMA_F8F6F4_SSEJSG_SG_fSE_SE_NS4_17integral_constantINS4_4UMMA5MajorELSO_0EEESP_NSM_INSN_7ScaleInELSQ_0EEESR_EEEEEENS4_6LayoutISC_NS5_IJNSA_ILi0EEESV_SV_EEEEENS5_IJNS4_10UnderscoreESY_SY_EEEEENS4_13SM90_TMA_LOADENS4_14ComposedLayoutINS4_7SwizzleILi3ELi4ELi3EEENS4_18smem_ptr_flag_bitsILi8EEENSU_INS5_IJNSA_ILi8EEESE_EEENS5_IJSE_SB_EEEEEEEvNS4_8identityES11_S1B_vS1C_EENS_8epilogue10collective18CollectiveEpilogueINS1E_23Sm100TmaWarpSpecializedILi2ELi2ELi64ELb0ELb0EEEJSF_NS5_IJNSU_ISE_SB_EENSU_INSA_ILi64EEESB_EEEEESG_SH_SG_SH_NS1E_6fusion15FusionCallbacksIS1I_NS1N_17LinearCombinationISG_fSG_fLNS_15FloatRoundStyleE2EEESF_S1M_JEEENS4_5SM1004TMEM4LOAD26SM100_TMEM_LOAD_32dp32b64xES11_NS12_INS13_ILi2ELi4ELi3EEES16_NSU_INS5_IJS17_S1K_EEENS5_IJS1K_SB_EEEEEEENS4_39AutoVectorizingCopyWithAssumedAlignmentILi128EEENS4_14SM90_TMA_STOREES21_S23_S23_EEEvvEEEEvNT_6ParamsE,@function
        .size           _ZN7cutlass13device_kernelINS_4gemm6kernel13GemmUniversalIN4cute5tupleIJiiiiEEENS1_10collective13CollectiveMmaINS1_35MainloopSm100TmaUmmaWarpSpecializedILi6ELi2ELi4ENS5_IJNS4_1CILi1EEESB_SB_EEEEENS5_IJNSA_ILi128EEESE_SE_EEENS_12float_e4m3_tENS5_IJlSB_lEEESG_SH_NS4_8TiledMMAINS4_8MMA_AtomIJNS4_10MMA_TraitsINS4_19SM100_MMA_F8F6F4_SSEJSG_SG_fSE_SE_NS4_17integral_constantINS4_4UMMA5MajorELSO_0EEESP_NSM_INSN_7ScaleInELSQ_0EEESR_EEEEEENS4_6LayoutISC_NS5_IJNSA_ILi0EEESV_SV_EEEEENS5_IJNS4_10UnderscoreESY_SY_EEEEENS4_13SM90_TMA_LOADENS4_14ComposedLayoutINS4_7SwizzleILi3ELi4ELi3EEENS4_18smem_ptr_flag_bitsILi8EEENSU_INS5_IJNSA_ILi8EEESE_EEENS5_IJSE_SB_EEEEEEEvNS4_8identityES11_S1B_vS1C_EENS_8epilogue10collective18CollectiveEpilogueINS1E_23Sm100TmaWarpSpecializedILi2ELi2ELi64ELb0ELb0EEEJSF_NS5_IJNSU_ISE_SB_EENSU_INSA_ILi64EEESB_EEEEESG_SH_SG_SH_NS1E_6fusion15FusionCallbacksIS1I_NS1N_17LinearCombinationISG_fSG_fLNS_15FloatRoundStyleE2EEESF_S1M_JEEENS4_5SM1004TMEM4LOAD26SM100_TMEM_LOAD_32dp32b64xES11_NS12_INS13_ILi2ELi4ELi3EEES16_NSU_INS5_IJS17_S1K_EEENS5_IJS1K_SB_EEEEEEENS4_39AutoVectorizingCopyWithAssumedAlignmentILi128EEENS4_14SM90_TMA_STOREES21_S23_S23_EEEvvEEEEvNT_6ParamsE,(.L_x_149 - _ZN7cutlass13device_kernelINS_4gemm6kernel13GemmUniversalIN4cute5tupleIJiiiiEEENS1_10collective13CollectiveMmaINS1_35MainloopSm100TmaUmmaWarpSpecializedILi6ELi2ELi4ENS5_IJNS4_1CILi1EEESB_SB_EEEEENS5_IJNSA_ILi128EEESE_SE_EEENS_12float_e4m3_tENS5_IJlSB_lEEESG_SH_NS4_8TiledMMAINS4_8MMA_AtomIJNS4_10MMA_TraitsINS4_19SM100_MMA_F8F6F4_SSEJSG_SG_fSE_SE_NS4_17integral_constantINS4_4UMMA5MajorELSO_0EEESP_NSM_INSN_7ScaleInELSQ_0EEESR_EEEEEENS4_6LayoutISC_NS5_IJNSA_ILi0EEESV_SV_EEEEENS5_IJNS4_10UnderscoreESY_SY_EEEEENS4_13SM90_TMA_LOADENS4_14ComposedLayoutINS4_7SwizzleILi3ELi4ELi3EEENS4_18smem_ptr_flag_bitsILi8EEENSU_INS5_IJNSA_ILi8EEESE_EEENS5_IJSE_SB_EEEEEEEvNS4_8identityES11_S1B_vS1C_EENS_8epilogue10collective18CollectiveEpilogueINS1E_23Sm100TmaWarpSpecializedILi2ELi2ELi64ELb0ELb0EEEJSF_NS5_IJNSU_ISE_SB_EENSU_INSA_ILi64EEESB_EEEEESG_SH_SG_SH_NS1E_6fusion15FusionCallbacksIS1I_NS1N_17LinearCombinationISG_fSG_fLNS_15FloatRoundStyleE2EEESF_S1M_JEEENS4_5SM1004TMEM4LOAD26SM100_TMEM_LOAD_32dp32b64xES11_NS12_INS13_ILi2ELi4ELi3EEES16_NSU_INS5_IJS17_S1K_EEENS5_IJS1K_SB_EEEEEEENS4_39AutoVectorizingCopyWithAssumedAlignmentILi128EEENS4_14SM90_TMA_STOREES21_S23_S23_EEEvvEEEEvNT_6ParamsE)
        .other          _ZN7cutlass13device_kernelINS_4gemm6kernel13GemmUniversalIN4cute5tupleIJiiiiEEENS1_10collective13CollectiveMmaINS1_35MainloopSm100TmaUmmaWarpSpecializedILi6ELi2ELi4ENS5_IJNS4_1CILi1EEESB_SB_EEEEENS5_IJNSA_ILi128EEESE_SE_EEENS_12float_e4m3_tENS5_IJlSB_lEEESG_SH_NS4_8TiledMMAINS4_8MMA_AtomIJNS4_10MMA_TraitsINS4_19SM100_MMA_F8F6F4_SSEJSG_SG_fSE_SE_NS4_17integral_constantINS4_4UMMA5MajorELSO_0EEESP_NSM_INSN_7ScaleInELSQ_0EEESR_EEEEEENS4_6LayoutISC_NS5_IJNSA_ILi0EEESV_SV_EEEEENS5_IJNS4_10UnderscoreESY_SY_EEEEENS4_13SM90_TMA_LOADENS4_14ComposedLayoutINS4_7SwizzleILi3ELi4ELi3EEENS4_18smem_ptr_flag_bitsILi8EEENSU_INS5_IJNSA_ILi8EEESE_EEENS5_IJSE_SB_EEEEEEEvNS4_8identityES11_S1B_vS1C_EENS_8epilogue10collective18CollectiveEpilogueINS1E_23Sm100TmaWarpSpecializedILi2ELi2ELi64ELb0ELb0EEEJSF_NS5_IJNSU_ISE_SB_EENSU_INSA_ILi64EEESB_EEEEESG_SH_SG_SH_NS1E_6fusion15FusionCallbacksIS1I_NS1N_17LinearCombinationISG_fSG_fLNS_15FloatRoundStyleE2EEESF_S1M_JEEENS4_5SM1004TMEM4LOAD26SM100_TMEM_LOAD_32dp32b64xES11_NS12_INS13_ILi2ELi4ELi3EEES16_NSU_INS5_IJS17_S1K_EEENS5_IJS1K_SB_EEEEEEENS4_39AutoVectorizingCopyWithAssumedAlignmentILi128EEENS4_14SM90_TMA_STOREES21_S23_S23_EEEvvEEEEvNT_6ParamsE,@"STO_CUDA_ENTRY STV_DEFAULT"
_ZN7cutlass13device_kernelINS_4gemm6kernel13GemmUniversalIN4cute5tupleIJiiiiEEENS1_10collective13CollectiveMmaINS1_35MainloopSm100TmaUmmaWarpSpecializedILi6ELi2ELi4ENS5_IJNS4_1CILi1EEESB_SB_EEEEENS5_IJNSA_ILi128EEESE_SE_EEENS_12float_e4m3_tENS5_IJlSB_lEEESG_SH_NS4_8TiledMMAINS4_8MMA_AtomIJNS4_10MMA_TraitsINS4_19SM100_MMA_F8F6F4_SSEJSG_SG_fSE_SE_NS4_17integral_constantINS4_4UMMA5MajorELSO_0EEESP_NSM_INSN_7ScaleInELSQ_0EEESR_EEEEEENS4_6LayoutISC_NS5_IJNSA_ILi0EEESV_SV_EEEEENS5_IJNS4_10UnderscoreESY_SY_EEEEENS4_13SM90_TMA_LOADENS4_14ComposedLayoutINS4_7SwizzleILi3ELi4ELi3EEENS4_18smem_ptr_flag_bitsILi8EEENSU_INS5_IJNSA_ILi8EEESE_EEENS5_IJSE_SB_EEEEEEEvNS4_8identityES11_S1B_vS1C_EENS_8epilogue10collective18CollectiveEpilogueINS1E_23Sm100TmaWarpSpecializedILi2ELi2ELi64ELb0ELb0EEEJSF_NS5_IJNSU_ISE_SB_EENSU_INSA_ILi64EEESB_EEEEESG_SH_SG_SH_NS1E_6fusion15FusionCallbacksIS1I_NS1N_17LinearCombinationISG_fSG_fLNS_15FloatRoundStyleE2EEESF_S1M_JEEENS4_5SM1004TMEM4LOAD26SM100_TMEM_LOAD_32dp32b64xES11_NS12_INS13_ILi2ELi4ELi3EEES16_NSU_INS5_IJS17_S1K_EEENS5_IJS1K_SB_EEEEEEENS4_39AutoVectorizingCopyWithAssumedAlignmentILi128EEENS4_14SM90_TMA_STOREES21_S23_S23_EEEvvEEEEvNT_6ParamsE:
[----:B------:R-:W1:Y:S01]  /*0000*/  LDC R1, c[0x0][0x37c] ;  /* 0x0000df00ff017b82 */ /* 0x000e620000000800 */
[----:B------:R-:W2:Y:S01]  /*0010*/  S2R R189, SR_TID.X ;  /* 0x0000000000bd7919 */ /* 0x000ea20000002100 */
[----:B------:R-:W3:Y:S01]  /*0020*/  LDCU.64 UR4, c[0x0][0x890] ;  /* 0x00011200ff0477ac */ /* 0x000ee20008000a00 */
[----:B------:R-:W-:Y:S02]  /*0030*/  PRMT R171, RZ, 0x7610, R171 ;  /* 0x00007610ffab7816 */ /* 0x000fe400000000ab */
[----:B------:R-:W-:Y:S01]  /*0040*/  ELECT P5, URZ, PT ;  /* 0x0000000000ff782f */ /* 0x000fe200038a0000 */
[----:B------:R-:W4:Y:S01]  /*0050*/  LDCU.64 UR46, c[0x0][0x358] ;  /* 0x00006b00ff2e77ac */ /* 0x000f220008000a00 */
[----:B---3--:R-:W-:-:S04]  /*0060*/  UISETP.NE.U32.AND UP0, UPT, UR4, URZ, UPT ;  /* 0x000000ff0400728c */ /* 0x008fc8000bf05070 */
[----:B------:R-:W-:Y:S01]  /*0070*/  UISETP.NE.AND.EX UP0, UPT, UR5, URZ, UPT, UP0 ;  /* 0x000000ff0500728c */ /* 0x000fe2000bf05300 */
[----:B--2---:R-:W-:-:S05]  /*0080*/  SHF.R.U32.HI R173, RZ, 0x5, R189 ;  /* 0x00000005ffad7819 */ /* 0x004fca00000116bd */
[----:B------:R-:W2:Y:S02]  /*0090*/  SHFL.IDX PT, R0, R173, RZ, 0x1f ;  /* 0x00001fffad007589 */ /* 0x000ea400000e0000 */
[----:B--2---:R-:W-:Y:S01]  /*00a0*/  R2UR UR8, R0 ;  /* 0x00000000000872ca */ /* 0x004fe200000e0000 */
[----:B-1--4-:R-:W-:-:S14]  /*00b0*/  BRA.U UP0, `(.L_x_0) ;  /* 0x00000001002c7547 */ /* 0x012fdc000b800000 */
[----:B------:R-:W1:Y:S02]  /*00c0*/  LDCU.64 UR6, c[0x0][0x888] ;  /* 0x00011100ff0677ac */ /* 0x000e640008000a00 */
[----:B-1----:R-:W-:-:S04]  /*00d0*/  UISETP.NE.U32.AND UP0, UPT, UR6, URZ, UPT ;  /* 0x000000ff0600728c */ /* 0x002fc8000bf05070 */
[----:B------:R-:W-:-:S09]  /*00e0*/  UISETP.NE.AND.EX UP0, UPT, UR7, URZ, UPT, UP0 ;  /* 0x000000ff0700728c */ /* 0x000fd2000bf05300 */
[----:B------:R-:W-:Y:S05]  /*00f0*/  BRA.U !UP0, `(.L_x_1) ;  /* 0x0000000108107547 */ /* 0x000fea000b800000 */
[----:B------:R-:W1:Y:S02]  /*0100*/  LDC.64 R2, c[0x0][0x888] ;  /* 0x00022200ff027b82 */ /* 0x000e640000000a00 */
[----:B-1----:R1:W5:Y:S01]  /*0110*/  LDG.E R81, desc[UR46][R2.64] ;  /* 0x0000002e02517981 */ /* 0x002362000c1e1900 */
[----:B------:R-:W-:Y:S01]  /*0120*/  HFMA2 R171, -RZ, RZ, 0, 5.9604644775390625e-08 ;  /* 0x00000001ffab7431 */ /* 0x000fe200000001ff */
[----:B------:R-:W-:Y:S05]  /*0130*/  BRA `(.L_x_0) ;  /* 0x00000000000c7947 */ /* 0x000fea0003800000 */
.L_x_1:
[----:B------:R-:W1:Y:S01]  /*0140*/  LDCU UR6, c[0x0][0x880] ;  /* 0x00011000ff0677ac */ /* 0x000e620008000800 */
[----:B------:R-:W-:Y:S01]  /*0150*/  HFMA2 R171, -RZ, RZ, 0, 5.9604644775390625e-08 ;  /* 0x00000001ffab7431 */ /* 0x000fe200000001ff */
[----:B-1----:R-:W-:-:S07]  /*0160*/  MOV R81, UR6 ;  /* 0x0000000600517c02 */ /* 0x002fce0008000f00 */
.L_x_0:
[----:B------:R-:W2:Y:S02]  /*0170*/  LDCU.64 UR6, c[0x0][0x8b0] ;  /* 0x00011600ff0677ac */ /* 0x000ea40008000a00 */
[----:B--2---:R-:W-:-:S04]  /*0180*/  UISETP.NE.U32.AND UP0, UPT, UR6, URZ, UPT ;  /* 0x000000ff0600728c */ /* 0x004fc8000bf05070 */
[----:B------:R-:W-:-:S09]  /*0190*/  UISETP.NE.AND.EX UP0, UPT, UR7, URZ, UPT, UP0 ;  /* 0x000000ff0700728c */ /* 0x000fd2000bf05300 */
[----:B------:R-:W-:Y:S05]  /*01a0*/  BRA.U UP0, `(.L_x_2) ;  /* 0x0000000100247547 */ /* 0x000fea000b800000 */
[----:B------:R-:W2:Y:S02]  /*01b0*/  LDCU.64 UR6, c[0x0][0x8a8] ;  /* 0x00011500ff0677ac */ /* 0x000ea40008000a00 */
[----:B--2---:R-:W-:-:S04]  /*01c0*/  UISETP.NE.U32.AND UP0, UPT, UR6, URZ, UPT ;  /* 0x000000ff0600728c */ /* 0x004fc8000bf05070 */
[----:B------:R-:W-:-:S09]  /*01d0*/  UISETP.NE.AND.EX UP0, UPT, UR7, URZ, UPT, UP0 ;  /* 0x000000ff0700728c */ /* 0x000fd2000bf05300 */
[----:B------:R-:W-:Y:S05]  /*01e0*/  BRA.U !UP0, `(.L_x_3) ;  /* 0x00000001080c7547 */ /* 0x000fea000b800000 */
[----:B------:R-:W2:Y:S02]  /*01f0*/  LDC.64 R78, c[0x0][0x8a8] ;  /* 0x00022a00ff4e7b82 */ /* 0x000ea40000000a00 */
[----:B--2---:R2:W5:Y:S01]  /*0200*/  LDG.E R78, desc[UR46][R78.64] ;  /* 0x0000002e4e4e7981 */ /* 0x004562000c1e1900 */
[----:B------:R-:W-:Y:S05]  /*0210*/  BRA `(.L_x_2) ;  /* 0x0000000000087947 */ /* 0x000fea0003800000 */
.L_x_3:
[----:B------:R-:W2:Y:S02]  /*0220*/  LDCU UR6, c[0x0][0x8a0] ;  /* 0x00011400ff0677ac */ /* 0x000ea40008000800 */
[----:B--2---:R-:W-:Y:S02]  /*0230*/  MOV R78, UR6 ;  /* 0x00000006004e7c02 */ /* 0x004fe40008000f00 */
.L_x_2:
[----:B------:R-:W-:Y:S01]  /*0240*/  IMAD.U32 R0, RZ, RZ, UR8 ;  /* 0x00000008ff007e24 */ /* 0x000fe2000f8e00ff */
[----:B------:R-:W-:Y:S04]  /*0250*/  BSSY.RECONVERGENT B0, `(.L_x_4) ;  /* 0x000000c000007945 */ /* 0x000fe80003800200 */
[C---:B------:R-:W-:Y:S02]  /*0260*/  ISETP.NE.OR P1, PT, R0.reuse, 0x1, !P5 ;  /* 0x000000010000780c */ /* 0x040fe40006f25670 */
[----:B------:R-:W-:-:S11]  /*0270*/  ISETP.NE.OR P0, PT, R0, 0x3, !P5 ;  /* 0x000000030000780c */ /* 0x000fd60006f05670 */
[----:B------:R-:W-:Y:S05]  /*0280*/  @P1 BRA `(.L_x_5) ;  /* 0x0000000000201947 */ /* 0x000fea0003800000 */
[----:B------:R-:W3:Y:S02]  /*0290*/  LDCU.64 UR6, c[0x0][0x348] ;  /* 0x00006900ff0677ac */ /* 0x000ee40008000a00 */
[----:B---3--:R-:W-:Y:S02]  /*02a0*/  UIADD3 UR10, UP1, UPT, UR6, 0x80, URZ ;  /* 0x00000080060a7890 */ /* 0x008fe4000ff3e0ff */
[----:B------:R-:W-:Y:S02]  /*02b0*/  UIADD3 UR6, UP0, UPT, UR6, 0x180, URZ ;  /* 0x0000018006067890 */ /* 0x000fe4000ff1e0ff */
[----:B------:R-:W-:Y:S02]  /*02c0*/  UIADD3.X UR11, UPT, UPT, URZ, UR7, URZ, UP1, !UPT ;  /* 0x00000007ff0b7290 */ /* 0x000fe40008ffe4ff */
[----:B------:R-:W-:-:S07]  /*02d0*/  UIADD3.X UR7, UPT, UPT, URZ, UR7, URZ, UP0, !UPT ;  /* 0x00000007ff077290 */ /* 0x000fce00087fe4ff */
[----:B------:R3:W-:Y:S02]  /*02e0*/  UTMACCTL.PF [UR10] ;  /* 0x000000000a0079b9 */ /* 0x0007e40008040000 */
[----:B------:R3:W-:Y:S02]  /*02f0*/  UTMACCTL.PF [UR6] ;  /* 0x00000000060079b9 */ /* 0x0007e40008040000 */
[----:B---3--:R-:W-:Y:S01]  /*0300*/  NOP ;  /* 0x0000000000007918 */ /* 0x008fe20000000000 */
.L_x_5:
[----:B------:R-:W-:Y:S05]  /*0310*/  BSYNC.RECONVERGENT B0 ;  /* 0x0000000000007941 */ /* 0x000fea0003800200 */
.L_x_4:
[----:B------:R-:W-:Y:S04]  /*0320*/  BSSY.RECONVERGENT B0, `(.L_x_6) ;  /* 0x000000a000007945 */ /* 0x000fe80003800200 */
        /* <DEDUP_REMOVED lines=9> */
.L_x_7:
[----:B------:R-:W-:Y:S05]  /*03c0*/  BSYNC.RECONVERGENT B0 ;  /* 0x0000000000007941 */ /* 0x000fea0003800200 */
.L_x_6:
[----:B------:R-:W3:Y:S01]  /*03d0*/  LDCU.64 UR6, c[0x0][0x888] ;  /* 0x00011100ff0677ac */ /* 0x000ee20008000a00 */
[----:B------:R-:W-:Y:S02]  /*03e0*/  UISETP.EQ.U32.AND UP1, UPT, UR4, URZ, UPT ;  /* 0x000000ff0400728c */ /* 0x000fe4000bf22070 */
[----:B------:R-:W-:Y:S02]  /*03f0*/  UPLOP3.LUT UP2, UPT, UPT, UPT, UPT, 0x80, 0x8 ;  /* 0x000000000008789c */ /* 0x000fe40003f4f070 */
[----:B---3--:R-:W-:-:S04]  /*0400*/  UISETP.NE.U32.AND UP0, UPT, UR6, URZ, UPT ;  /* 0x000000ff0600728c */ /* 0x008fc8000bf05070 */
[----:B------:R-:W-:-:S04]  /*0410*/  UISETP.NE.AND.EX UP0, UPT, UR7, URZ, UPT, UP0 ;  /* 0x000000ff0700728c */ /* 0x000fc8000bf05300 */
[----:B------:R-:W-:-:S04]  /*0420*/  UISETP.EQ.OR.EX UP3, UPT, UR5, URZ, !UP0, UP1 ;  /* 0x000000ff0500728c */ /* 0x000fc8000c762710 */
[----:B------:R-:W-:-:S05]  /*0430*/  UP2UR UR50, UPR, URZ, 0x8 ;  /* 0x00000008ff327883 */ /* 0x000fca0008000000 */
[----:B------:R-:W-:Y:S07]  /*0440*/  BRA.U !UP3, `(.L_x_8) ;  /* 0x000000010b207547 */ /* 0x000fee000b800000 */
[----:B------:R-:W-:Y:S01]  /*0450*/  UISETP.NE.U32.AND UP2, UPT, UR4, URZ, UPT ;  /* 0x000000ff0400728c */ /* 0x000fe2000bf45070 */
[----:B-----5:R-:W-:Y:S01]  /*0460*/  FSETP.NEU.AND P0, PT, R81, RZ, PT ;  /* 0x000000ff5100720b */ /* 0x020fe20003f0d000 */
[----:B------:R-:W-:Y:S02]  /*0470*/  USEL UR4, URZ, 0xffffffff, UP0 ;  /* 0xffffffffff047887 */ /* 0x000fe40008000000 */
[----:B------:R-:W-:-:S10]  /*0480*/  UISETP.NE.AND.EX UP2, UPT, UR5, URZ, UPT, UP2 ;  /* 0x000000ff0500728c */ /* 0x000fd4000bf45320 */
[----:B------:R-:W-:Y:S01]  /*0490*/  VOTEU.ANY UP1, P0 ;  /* 0x0000000000ff7886 */ /* 0x000fe20000020100 */
[----:B------:R-:W-:-:S04]  /*04a0*/  @!UP2 USEL UR4, URZ, 0xffffffff, UP1 ;  /* 0xffffffffff04a887 */ /* 0x000fc80008800000 */
[----:B------:R-:W-:-:S04]  /*04b0*/  ULOP3.LUT UR4, UR4, 0x1, URZ, 0xc0, !UPT ;  /* 0x0000000104047892 */ /* 0x000fc8000f8ec0ff */
[----:B------:R-:W-:-:S11]  /*04c0*/  UISETP.NE.U32.AND UP2, UPT, UR4, 0x1, UPT ;  /* 0x000000010400788c */ /* 0x000fd6000bf45070 */
.L_x_8:
[----:B-1----:R-:W1:Y:S01]  /*04d0*/  SHFL.IDX PT, R2, R173, RZ, 0x1f ;  /* 0x00001fffad027589 */ /* 0x002e6200000e0000 */
[----:B------:R-:W-:-:S04]  /*04e0*/  UISETP.NE.AND UP1, UPT, UR8, 0x2, UPT ;  /* 0x000000020800788c */ /* 0x000fc8000bf25270 */
[----:B------:R-:W-:Y:S01]  /*04f0*/  USEL UR6, URZ, 0x1, UP1 ;  /* 0x00000001ff067887 */ /* 0x000fe20008800000 */
[----:B-1----:R-:W-:-:S13]  /*0500*/  ISETP.NE.AND P0, PT, R2, RZ, PT ;  /* 0x000000ff0200720c */ /* 0x002fda0003f05270 */
[----:B------:R-:W-:Y:S05]  /*0510*/  @P0 BRA `(.L_x_9) ;  /* 0x0000000000580947 */ /* 0x000fea0003800000 */
[----:B------:R-:W1:Y:S01]  /*0520*/  S2UR UR5, SR_CgaCtaId ;  /* 0x00000000000579c3 */ /* 0x000e620000008800 */
[----:B------:R-:W-:Y:S01]  /*0530*/  UMOV UR7, 0x400 ;  /* 0x0000040000077882 */ /* 0x000fe20000000000 */
[----:B------:R-:W-:Y:S01]  /*0540*/  UMOV UR4, 0x1 ;  /* 0x0000000100047882 */ /* 0x000fe20000000000 */
[----:B------:R-:W-:Y:S01]  /*0550*/  ELECT P0, URZ, PT ;  /* 0x0000000000ff782f */ /* 0x000fe20003800000 */
[----:B------:R-:W-:-:S04]  /*0560*/  UIADD3 UR10, UPT, UPT, -UR4, 0x100000, URZ ;  /* 0x00100000040a7890 */ /* 0x000fc8000fffe1ff */
[----:B------:R-:W-:Y:S02]  /*0570*/  USHF.L.U32 UR11, UR10, 0xb, URZ ;  /* 0x0000000b0a0b7899 */ /* 0x000fe400080006ff */
[----:B------:R-:W-:Y:S02]  /*0580*/  USHF.L.U32 UR10, UR10, 0x1, URZ ;  /* 0x000000010a0a7899 */ /* 0x000fe400080006ff */
[----:B-1----:R-:W-:Y:S01]  /*0590*/  ULEA UR5, UR5, UR7, 0x18 ;  /* 0x0000000705057291 */ /* 0x002fe2000f8ec0ff */
[----:B------:R-:W1:Y:S11]  /*05a0*/  FENCE.VIEW.ASYNC.S ;  /* 0x00000000000073c6 */ /* 0x000e760000000000 */
[----:B-1----:R1:W3:Y:S01]  /*05b0*/  SYNCS.EXCH.64 URZ, [UR5], UR10 ;  /* 0x0000000a05ff75b2 */ /* 0x0022e20008000100 */
[----:B------:R1:W4:Y:S01]  /*05c0*/  SYNCS.EXCH.64 URZ, [UR5+0x30], UR10 ;  /* 0x0000300a05ff75b2 */ /* 0x0003220008000100 */
[----:B------:R1:W1:Y:S01]  /*05d0*/  SYNCS.EXCH.64 URZ, [UR5+0x8], UR10 ;  /* 0x0000080a05ff75b2 */ /* 0x0002620008000100 */
        /* <DEDUP_REMOVED lines=9> */
[----:B------:R-:W-:Y:S01]  /*0670*/  NOP ;  /* 0x0000000000007918 */ /* 0x000fe20000000000 */
.L_x_9:
[----:B------:R-:W2:Y:S01]  /*0680*/  SHFL.IDX PT, R2, R173, RZ, 0x1f ;  /* 0x00001fffad027589 */ /* 0x000ea200000e0000 */
[----:B------:R-:W-:Y:S01]  /*0690*/  NOP ;  /* 0x0000000000007918 */ /* 0x000fe20000000000 */
[----:B--2---:R-:W-:-:S13]  /*06a0*/  ISETP.NE.AND P0, PT, R2, 0x1, PT ;  /* 0x000000010200780c */ /* 0x004fda0003f05270 */
[----:B------:R-:W-:Y:S05]  /*06b0*/  @P0 BRA `(.L_x_10) ;  /* 0x0000000000480947 */ /* 0x000fea0003800000 */
[----:B------:R-:W2:Y:S01]  /*06c0*/  S2UR UR7, SR_CgaCtaId ;  /* 0x00000000000779c3 */ /* 0x000ea20000008800 */
[----:B------:R-:W-:Y:S01]  /*06d0*/  UMOV UR9, 0x400 ;  /* 0x0000040000097882 */ /* 0x000fe20000000000 */
[----:B-1----:R-:W-:Y:S01]  /*06e0*/  UMOV UR5, 0x20 ;  /* 0x0000002000057882 */ /* 0x002fe20000000000 */
[----:B------:R-:W-:Y:S01]  /*06f0*/  UMOV UR4, 0x80 ;  /* 0x0000008000047882 */ /* 0x000fe20000000000 */
[----:B------:R-:W-:-:S04]  /*0700*/  UIADD3 UR10, UPT, UPT, -UR5, 0x100000, URZ ;  /* 0x00100000050a7890 */ /* 0x000fc8000fffe1ff */
[----:B------:R-:W-:Y:S02]  /*0710*/  USHF.L.U32 UR11, UR10, 0xb, URZ ;  /* 0x0000000b0a0b7899 */ /* 0x000fe400080006ff */
[----:B------:R-:W-:Y:S02]  /*0720*/  USHF.L.U32 UR10, UR10, 0x1, URZ ;  /* 0x000000010a0a7899 */ /* 0x000fe400080006ff */
[----:B------:R-:W-:-:S04]  /*0730*/  UIADD3 UR4, UPT, UPT, -UR4, 0x100000, URZ ;  /* 0x0010000004047890 */ /* 0x000fc8000fffe1ff */
[----:B------:R-:W-:Y:S02]  /*0740*/  USHF.L.U32 UR5, UR4, 0xb, URZ ;  /* 0x0000000b04057899 */ /* 0x000fe400080006ff */
[----:B------:R-:W-:Y:S01]  /*0750*/  USHF.L.U32 UR4, UR4, 0x1, URZ ;  /* 0x0000000104047899 */ /* 0x000fe200080006ff */
[----:B------:R-:W-:Y:S01]  /*0760*/  ELECT P0, URZ, PT ;  /* 0x0000000000ff782f */ /* 0x000fe20003800000 */
[----:B--2---:R-:W-:Y:S01]  /*0770*/  ULEA UR7, UR7, UR9, 0x18 ;  /* 0x0000000907077291 */ /* 0x004fe2000f8ec0ff */
[----:B------:R-:W1:Y:S11]  /*0780*/  FENCE.VIEW.ASYNC.S ;  /* 0x00000000000073c6 */ /* 0x000e760000000000 */
[----:B-1----:R2:W1:Y:S01]  /*0790*/  SYNCS.EXCH.64 URZ, [UR7+0x60], UR10 ;  /* 0x0000600a07ff75b2 */ /* 0x0024620008000100 */
[----:B------:R2:W1:Y:S01]  /*07a0*/  SYNCS.EXCH.64 URZ, [UR7+0x70], UR4 ;  /* 0x0000700407ff75b2 */ /* 0x0004620008000100 */
[----:B------:R2:W1:Y:S01]  /*07b0*/  SYNCS.EXCH.64 URZ, [UR7+0x68], UR10 ;  /* 0x0000680a07ff75b2 */ /* 0x0004620008000100 */
[----:B------:R2:W1:Y:S02]  /*07c0*/  SYNCS.EXCH.64 URZ, [UR7+0x78], UR4 ;  /* 0x0000780407ff75b2 */ /* 0x0004640008000100 */
[----:B--2---:R-:W-:Y:S01]  /*07d0*/  NOP ;  /* 0x0000000000007918 */ /* 0x004fe20000000000 */
.L_x_10:
[----:B------:R-:W2:Y:S01]  /*07e0*/  SHFL.IDX PT, R2, R173, RZ, 0x1f ;  /* 0x00001fffad027589 */ /* 0x000ea200000e0000 */
[----:B------:R-:W-:Y:S01]  /*07f0*/  NOP ;  /* 0x0000000000007918 */ /* 0x000fe20000000000 */
[----:B--2---:R-:W-:-:S13]  /*0800*/  ISETP.NE.AND P0, PT, R2, 0x3, PT ;  /* 0x000000030200780c */ /* 0x004fda0003f05270 */
[----:B------:R-:W-:Y:S05]  /*0810*/  @P0 BRA `(.L_x_11) ;  /* 0x0000000000300947 */ /* 0x000fea0003800000 */
[----:B-1----:R-:W1:Y:S01]  /*0820*/  S2UR UR5, SR_CgaCtaId ;  /* 0x00000000000579c3 */ /* 0x002e620000008800 */
        /* <DEDUP_REMOVED lines=8> */
[----:B-1----:R2:W1:Y:S01]  /*08b0*/  SYNCS.EXCH.64 URZ, [UR5+0x80], UR10 ;  /* 0x0000800a05ff75b2 */ /* 0x0024620008000100 */
[----:B------:R2:W1:Y:S02]  /*08c0*/  SYNCS.EXCH.64 URZ, [UR5+0x88], UR10 ;  /* 0x0000880a05ff75b2 */ /* 0x0004640008000100 */
[----:B--2---:R-:W-:Y:S01]  /*08d0*/  NOP ;  /* 0x0000000000007918 */ /* 0x004fe20000000000 */
.L_x_11:
[----:B------:R-:W2:Y:S01]  /*08e0*/  SHFL.IDX PT, R2, R173, RZ, 0x1f ;  /* 0x00001fffad027589 */ /* 0x000ea200000e0000 */
[----:B------:R-:W-:Y:S01]  /*08f0*/  NOP ;  /* 0x0000000000007918 */ /* 0x000fe20000000000 */
[----:B--2---:R-:W-:-:S13]  /*0900*/  ISETP.NE.AND P0, PT, R2, 0x4, PT ;  /* 0x000000040200780c */ /* 0x004fda0003f05270 */
[----:B------:R-:W-:Y:S05]  /*0910*/  @P0 BRA `(.L_x_12) ;  /* 0x00000000004c0947 */ /* 0x000fea0003800000 */
[----:B-1----:R-:W1:Y:S01]  /*0920*/  S2UR UR5, SR_CgaCtaId ;  /* 0x00000000000579c3 */ /* 0x002e620000008800 */
[----:B------:R-:W-:Y:S01]  /*0930*/  UMOV UR9, 0x100 ;  /* 0x0000010000097882 */ /* 0x000fe20000000000 */
[----:B------:R-:W-:Y:S01]  /*0940*/  UMOV UR7, 0x400 ;  /* 0x0000040000077882 */ /* 0x000fe20000000000 */
[----:B------:R-:W-:Y:S01]  /*0950*/  USEL UR9, UR9, 0xe0, UP2 ;  /* 0x000000e009097887 */ /* 0x000fe20009000000 */
[----:B------:R-:W-:Y:S01]  /*0960*/  UMOV UR4, 0x1 ;  /* 0x0000000100047882 */ /* 0x000fe20000000000 */
[----:B------:R-:W-:Y:S01]  /*0970*/  ELECT P0, URZ, PT ;  /* 0x0000000000ff782f */ /* 0x000fe20003800000 */
[----:B------:R-:W-:-:S04]  /*0980*/  UIADD3 UR10, UPT, UPT, -UR4, 0x100000, URZ ;  /* 0x00100000040a7890 */ /* 0x000fc8000fffe1ff */
[----:B------:R-:W-:Y:S02]  /*0990*/  USHF.L.U32 UR11, UR10, 0xb, URZ ;  /* 0x0000000b0a0b7899 */ /* 0x000fe400080006ff */
[----:B------:R-:W-:Y:S02]  /*09a0*/  USHF.L.U32 UR10, UR10, 0x1, URZ ;  /* 0x000000010a0a7899 */ /* 0x000fe400080006ff */
[----:B------:R-:W-:-:S04]  /*09b0*/  UIADD3 UR12, UPT, UPT, -UR9, 0x100000, URZ ;  /* 0x00100000090c7890 */ /* 0x000fc8000fffe1ff */
[----:B------:R-:W-:Y:S02]  /*09c0*/  USHF.L.U32 UR13, UR12, 0xb, URZ ;  /* 0x0000000b0c0d7899 */ /* 0x000fe400080006ff */
[----:B------:R-:W-:Y:S02]  /*09d0*/  USHF.L.U32 UR12, UR12, 0x1, URZ ;  /* 0x000000010c0c7899 */ /* 0x000fe400080006ff */
[----:B-1----:R-:W-:Y:S01]  /*09e0*/  ULEA UR5, UR5, UR7, 0x18 ;  /* 0x0000000705057291 */ /* 0x002fe2000f8ec0ff */
[----:B------:R-:W1:Y:S11]  /*09f0*/  FENCE.VIEW.ASYNC.S ;  /* 0x00000000000073c6 */ /* 0x000e760000000000 */
[----:B-1----:R2:W1:Y:S01]  /*0a00*/  SYNCS.EXCH.64 URZ, [UR5+0x90], UR10 ;  /* 0x0000900a05ff75b2 */ /* 0x0024620008000100 */
[----:B------:R2:W1:Y:S01]  /*0a10*/  SYNCS.EXCH.64 URZ, [UR5+0xa0], UR12 ;  /* 0x0000a00c05ff75b2 */ /* 0x0004620008000100 */
[----:B------:R2:W1:Y:S01]  /*0a20*/  SYNCS.EXCH.64 URZ, [UR5+0x98], UR10 ;  /* 0x0000980a05ff75b2 */ /* 0x0004620008000100 */
[----:B------:R2:W1:Y:S02]  /*0a30*/  SYNCS.EXCH.64 URZ, [UR5+0xa8], UR12 ;  /* 0x0000a80c05ff75b2 */ /* 0x0004640008000100 */
[----:B--2---:R-:W-:Y:S01]  /*0a40*/  NOP ;  /* 0x0000000000007918 */ /* 0x004fe20000000000 */
.L_x_12:
        /* <DEDUP_REMOVED lines=20> */
[----:B------:R2:W1:Y:S01]  /*0b90*/  SYNCS.EXCH.64 URZ, [UR7+0xd8], UR4 ;  /* 0x0000d80407ff75b2 */ /* 0x0004620008000100 */
[----:B------:R2:W1:Y:S01]  /*0ba0*/  SYNCS.EXCH.64 URZ, [UR7+0xc0], UR10 ;  /* 0x0000c00a07ff75b2 */ /* 0x0004620008000100 */
[----:B------:R2:W1:Y:S01]  /*0bb0*/  SYNCS.EXCH.64 URZ, [UR7+0xe0], UR4 ;  /* 0x0000e00407ff75b2 */ /* 0x0004620008000100 */
[----:B------:R2:W1:Y:S01]  /*0bc0*/  SYNCS.EXCH.64 URZ, [UR7+0xc8], UR10 ;  /* 0x0000c80a07ff75b2 */ /* 0x0004620008000100 */
[----:B------:R2:W1:Y:S02]  /*0bd0*/  SYNCS.EXCH.64 URZ, [UR7+0xe8], UR4 ;  /* 0x0000e80407ff75b2 */ /* 0x0004640008000100 */
[----:B--2---:R-:W-:Y:S01]  /*0be0*/  NOP ;  /* 0x0000000000007918 */ /* 0x004fe20000000000 */
.L_x_13:
        /* <DEDUP_REMOVED lines=18> */
.L_x_14:
[----:B-1----:R-:W1:Y:S01]  /*0d10*/  S2UR UR5, SR_CTAID.X ;  /* 0x00000000000579c3 */ /* 0x002e620000002500 */
[----:B------:R-:W-:-:S05]  /*0d20*/  CS2R.32 R170, SR_CgaSize ;  /* 0x0000000000aa7805 */ /* 0x000fca0000008a00 */
[----:B------:R-:W-:-:S05]  /*0d30*/  IMAD R170, R170, -0xa0, RZ ;  /* 0xffffff60aaaa7824 */ /* 0x000fca00078e02ff */
[----:B------:R-:W-:-:S14]  /*0d40*/  R2UR UR9, R170 ;  /* 0x00000000aa0972ca */ /* 0x000fdc00000e0000 */
[----:B------:R-:W2:Y:S01]  /*0d50*/  LDCU UR9, c[0x0][UR9+0x2b0] ;  /* 0x00005600090977ac */ /* 0x000ea20008000800 */
[----:B------:R-:W-:Y:S01]  /*0d60*/  NOP ;  /* 0x0000000000007918 */ /* 0x000fe20000000000 */
[----:B------:R-:W-:-:S05]  /*0d70*/  CS2R.32 R170, SR_CgaSize ;  /* 0x0000000000aa7805 */ /* 0x000fca0000008a00 */
[----:B------:R-:W-:-:S05]  /*0d80*/  IMAD R170, R170, -0xa0, RZ ;  /* 0xffffff60aaaa7824 */ /* 0x000fca00078e02ff */
[----:B------:R-:W-:-:S14]  /*0d90*/  R2UR UR7, R170 ;  /* 0x00000000aa0772ca */ /* 0x000fdc00000e0000 */
[----:B------:R-:W3:Y:S01]  /*0da0*/  LDCU UR7, c[0x0][UR7+0x2b4] ;  /* 0x00005680070777ac */ /* 0x000ee20008000800 */
[----:B------:R-:W4:Y:S08]  /*0db0*/  S2UR UR4, SR_CTAID.Y ;  /* 0x00000000000479c3 */ /* 0x000f300000002600 */
[----:B------:R-:W3:Y:S01]  /*0dc0*/  LDC R9, c[0x0][0xb24] ;  /* 0x0002c900ff097b82 */ /* 0x000ee20000000800 */
[----:B-1----:R-:W-:-:S02]  /*0dd0*/  I2FP.F32.U32 R5, UR5 ;  /* 0x0000000500057c45 */ /* 0x002fc40008201000 */
[----:B------:R-:W-:-:S05]  /*0de0*/  CS2R.32 R3, SR_CgaSize ;  /* 0x0000000000037805 */ /* 0x000fca0000008a00 */
[----:B------:R-:W-:-:S06]  /*0df0*/  IMAD R3, R3, -0xa0, RZ ;  /* 0xffffff6003037824 */ /* 0x000fcc00078e02ff */
[----:B------:R-:W1:Y:S01]  /*0e00*/  LDC R3, c[0x0][R3+0x2a0] ;  /* 0x0000a80003037b82 */ /* 0x000e620000000800 */
[----:B------:R-:W-:Y:S01]  /*0e10*/  MOV R21, UR5 ;  /* 0x0000000500157c02 */ /* 0x000fe20008000f00 */
[----:B--2---:R-:W-:Y:S01]  /*0e20*/  FMUL R5, R5, UR9 ;  /* 0x0000000905057c20 */ /* 0x004fe20008400000 */
[----:B----4-:R-:W-:Y:S02]  /*0e30*/  I2FP.F32.U32 R4, UR4 ;  /* 0x0000000400047c45 */ /* 0x010fe40008201000 */
[----:B------:R-:W-:-:S05]  /*0e40*/  CS2R.32 R2, SR_CgaSize ;  /* 0x0000000000027805 */ /* 0x000fca0000008a00 */
[----:B------:R-:W-:-:S06]  /*0e50*/  IMAD R2, R2, -0xa0, RZ ;  /* 0xffffff6002027824 */ /* 0x000fcc00078e02ff */
[----:B------:R-:W2:Y:S01]  /*0e60*/  LDC R2, c[0x0][R2+0x2a4] ;  /* 0x0000a90002027b82 */ /* 0x000ea20000000800 */
[----:B------:R-:W4:Y:S01]  /*0e70*/  F2I.U32.TRUNC.NTZ R170, R5 ;  /* 0x0000000500aa7305 */ /* 0x000f22000020f000 */
[----:B------:R-:W-:Y:S01]  /*0e80*/  MOV R20, UR4 ;  /* 0x0000000400147c02 */ /* 0x000fe20008000f00 */
[----:B---3--:R-:W-:-:S05]  /*0e90*/  FMUL R4, R4, UR7 ;  /* 0x0000000704047c20 */ /* 0x008fca0008400000 */
[----:B------:R-:W-:Y:S01]  /*0ea0*/  BAR.SYNC.DEFER_BLOCKING 0x0 ;  /* 0x0000000000007b1d */ /* 0x000fe20000010000 */
[----:B------:R-:W-:-:S05]  /*0eb0*/  ISETP.GE.AND P0, PT, R9, 0x1, PT ;  /* 0x000000010900780c */ /* 0x000fca0003f06270 */
[----:B------:R-:W3:Y:S02]  /*0ec0*/  F2I.U32.TRUNC.NTZ R147, R4 ;  /* 0x0000000400937305 */ /* 0x000ee4000020f000 */
[----:B------:R-:W2:Y:S01]  /*0ed0*/  S2UR UR36, SR_CTAID.Z ;  /* 0x00000000002479c3 */ /* 0x000ea20000002700 */
[----:B----4-:R-:W-:-:S05]  /*0ee0*/  IADD3 R170, PT, PT, -R170, RZ, RZ ;  /* 0x000000ffaaaa7210 */ /* 0x010fca0007ffe1ff */
[----:B-1----:R-:W-:Y:S01]  /*0ef0*/  IMAD R170, R3, R170, UR5 ;  /* 0x0000000503aa7e24 */ /* 0x002fe2000f8e02aa */
[----:B---3--:R-:W-:-:S05]  /*0f00*/  IADD3 R147, PT, PT, -R147, RZ, RZ ;  /* 0x000000ff93937210 */ /* 0x008fca0007ffe1ff */
[----:B--2---:R-:W-:Y:S01]  /*0f10*/  IMAD R147, R2, R147, UR4 ;  /* 0x0000000402937e24 */ /* 0x004fe2000f8e0293 */
[----:B------:R-:W-:Y:S06]  /*0f20*/  @!P0 BRA `(.L_x_15) ;  /* 0x0000000000b88947 */ /* 0x000fec0003800000 */
[----:B------:R-:W1:Y:S01]  /*0f30*/  LDC.64 R4, c[0x0][0xb18] ;  /* 0x0002c600ff047b82 */ /* 0x000e620000000a00 */
[----:B------:R-:W-:-:S07]  /*0f40*/  ISETP.NE.AND P0, PT, R9, 0x1, PT ;  /* 0x000000010900780c */ /* 0x000fce0003f05270 */
[----:B------:R-:W2:Y:S08]  /*0f50*/  LDC R10, c[0x0][0xb0c] ;  /* 0x0002c300ff0a7b82 */ /* 0x000eb00000000800 */
[----:B------:R-:W3:Y:S08]  /*0f60*/  LDC R11, c[0x0][0x370] ;  /* 0x0000dc00ff0b7b82 */ /* 0x000ef00000000800 */
[----:B------:R-:W4:Y:S01]  /*0f70*/  LDC R12, c[0x0][0x374] ;  /* 0x0000dd00ff0c7b82 */ /* 0x000f220000000800 */
[----:B-1----:R-:W-:-:S07]  /*0f80*/  ISETP.NE.AND P1, PT, R4, 0x1, PT ;  /* 0x000000010400780c */ /* 0x002fce0003f25270 */
[----:B------:R-:W3:Y:S01]  /*0f90*/  LDC.64 R6, c[0x0][0xb10] ;  /* 0x0002c400ff067b82 */ /* 0x000ee20000000a00 */
[----:B--2---:R-:W-:-:S07]  /*0fa0*/  ISETP.NE.AND P2, PT, R10, 0x1, PT ;  /* 0x000000010a00780c */ /* 0x004fce0003f45270 */
[----:B------:R-:W1:Y:S08]  /*0fb0*/  LDC R8, c[0x0][0xb20] ;  /* 0x0002c800ff087b82 */ /* 0x000e700000000800 */
[----:B------:R-:W2:Y:S01]  /*0fc0*/  LDC.64 R2, c[0x0][0xb28] ;  /* 0x0002ca00ff027b82 */ /* 0x000ea20000000a00 */
[----:B----4-:R-:W-:-:S04]  /*0fd0*/  IMAD.HI.U32 R13, R12, R5, RZ ;  /* 0x000000050c0d7227 */ /* 0x010fc800078e00ff */
[----:B------:R-:W-:-:S04]  /*0fe0*/  IMAD.HI.U32 R5, R20, R5, RZ ;  /* 0x0000000514057227 */ /* 0x000fc800078e00ff */
[----:B---3--:R-:W-:-:S04]  /*0ff0*/  IMAD.HI.U32 R14, R11, R6, RZ ;  /* 0x000000060b0e7227 */ /* 0x008fc800078e00ff */
[C---:B------:R-:W-:Y:S01]  /*1000*/  IMAD.HI.U32 R16, R21.reuse, R6, RZ ;  /* 0x0000000615107227 */ /* 0x040fe200078e00ff */
[-C--:B------:R-:W-:Y:S02]  /*1010*/  @P2 SHF.R.U32.HI R11, RZ, R7.reuse, R14 ;  /* 0x00000007ff0b2219 */ /* 0x080fe4000001160e */
[-C--:B-1----:R-:W-:Y:S02]  /*1020*/  @P1 SHF.R.U32.HI R12, RZ, R8.reuse, R13 ;  /* 0x00000008ff0c1219 */ /* 0x082fe4000001160d */
[----:B------:R-:W-:Y:S02]  /*1030*/  SHF.R.U32.HI R5, RZ, R8, R5 ;  /* 0x00000008ff057219 */ /* 0x000fe40000011605 */
[----:B------:R-:W-:Y:S02]  /*1040*/  SHF.R.U32.HI R16, RZ, R7, R16 ;  /* 0x00000007ff107219 */ /* 0x000fe40000011610 */
[----:B------:R-:W-:Y:S01]  /*1050*/  SEL R5, R20, R5, !P1 ;  /* 0x0000000514057207 */ /* 0x000fe20004800000 */
[----:B--2---:R-:W-:Y:S01]  /*1060*/  IMAD.HI.U32 R14, R12, R2, RZ ;  /* 0x000000020c0e7227 */ /* 0x004fe200078e00ff */
[----:B------:R-:W-:-:S02]  /*1070*/  SEL R7, R21, R16, !P2 ;  /* 0x0000001015077207 */ /* 0x000fc40005000000 */
[----:B------:R-:W-:Y:S01]  /*1080*/  IADD3 R13, PT, PT, -R5, RZ, RZ ;  /* 0x000000ff050d7210 */ /* 0x000fe20007ffe1ff */
[----:B------:R-:W-:Y:S01]  /*1090*/  IMAD.HI.U32 R6, R11, R2, RZ ;  /* 0x000000020b067227 */ /* 0x000fe200078e00ff */
[----:B------:R-:W-:-:S03]  /*10a0*/  @P0 SHF.R.U32.HI R12, RZ, R3, R14 ;  /* 0x00000003ff0c0219 */ /* 0x000fc6000001160e */
[----:B------:R-:W-:Y:S01]  /*10b0*/  IMAD R13, R4, R13, R20 ;  /* 0x0000000d040d7224 */ /* 0x000fe200078e0214 */
[----:B------:R-:W-:Y:S01]  /*10c0*/  @P0 SHF.R.U32.HI R11, RZ, R3, R6 ;  /* 0x00000003ff0b0219 */ /* 0x000fe20000011606 */
[----:B------:R-:W-:-:S04]  /*10d0*/  IMAD R12, R12, R9, RZ ;  /* 0x000000090c0c7224 */ /* 0x000fc800078e02ff */
[----:B------:R-:W-:Y:S01]  /*10e0*/  IMAD R6, R11, R9, RZ ;  /* 0x000000090b067224 */ /* 0x000fe200078e02ff */
[----:B------:R-:W-:-:S04]  /*10f0*/  ISETP.GE.AND P1, PT, R5, R12, PT ;  /* 0x0000000c0500720c */ /* 0x000fc80003f26270 */
[----:B------:R-:W-:Y:S01]  /*1100*/  ISETP.GE.OR P1, PT, R7, R6, P1 ;  /* 0x000000060700720c */ /* 0x000fe20000f26670 */
[----:B------:R-:W-:-:S05]  /*1110*/  IMAD.HI.U32 R6, R5, R2, RZ ;  /* 0x0000000205067227 */ /* 0x000fca00078e00ff */
[----:B------:R-:W-:-:S04]  /*1120*/  SHF.R.U32.HI R6, RZ, R3, R6 ;  /* 0x00000003ff067219 */ /* 0x000fc80000011606 */
[----:B------:R-:W-:-:S03]  /*1130*/  SEL R6, R5, R6, !P0 ;  /* 0x0000000605067207 */ /* 0x000fc60004000000 */
[----:B------:R-:W-:Y:S01]  /*1140*/  @!P1 IMAD.HI.U32 R8, R7, R2, RZ ;  /* 0x0000000207089227 */ /* 0x000fe200078e00ff */
[----:B------:R-:W-:-:S04]  /*1150*/  IADD3 R2, PT, PT, -R6, RZ, RZ ;  /* 0x000000ff06027210 */ /* 0x000fc80007ffe1ff */
[----:B------:R-:W-:Y:S01]  /*1160*/  @!P1 SHF.R.U32.HI R8, RZ, R3, R8 ;  /* 0x00000003ff089219 */ /* 0x000fe20000011608 */
[----:B------:R-:W-:-:S03]  /*1170*/  IMAD R2, R9, R2, R5 ;  /* 0x0000000209027224 */ /* 0x000fc600078e0205 */
[----:B------:R-:W-:-:S05]  /*1180*/  @!P1 SEL R3, R7, R8, !P0 ;  /* 0x0000000807039207 */ /* 0x000fca0004000000 */
[--C-:B------:R-:W-:Y:S02]  /*1190*/  @!P1 IMAD.IADD R6, R6, 0x1, -R3.reuse ;  /* 0x0000000106069824 */ /* 0x100fe400078e0a03 */
[----:B------:R-:W-:Y:S01]  /*11a0*/  @!P1 IMAD R3, R2, R11, R3 ;  /* 0x0000000b02039224 */ /* 0x000fe200078e0203 */
[----:B------:R-:W-:Y:S01]  /*11b0*/  IADD3 R2, PT, PT, -R7, RZ, RZ ;  /* 0x000000ff07027210 */ /* 0x000fe20007ffe1ff */
[----:B------:R-:W-:Y:S02]  /*11c0*/  @!P1 IMAD R5, R6, R9, R7 ;  /* 0x0000000906059224 */ /* 0x000fe400078e0207 */
[----:B------:R-:W-:Y:S02]  /*11d0*/  @!P1 IMAD.MOV.U32 R7, RZ, RZ, R3 ;  /* 0x000000ffff079224 */ /* 0x000fe400078e0003 */
[----:B------:R-:W-:Y:S02]  /*11e0*/  IMAD R2, R10, R2, R21 ;  /* 0x000000020a027224 */ /* 0x000fe400078e0215 */
[----:B------:R-:W-:-:S02]  /*11f0*/  IMAD R20, R5, R4, R13 ;  /* 0x0000000405147224 */ /* 0x000fc400078e020d */
[----:B------:R-:W-:Y:S02]  /*1200*/  IMAD R21, R7, R10, R2 ;  /* 0x0000000a07157224 */ /* 0x000fe400078e0202 */
.L_x_15:
[----:B------:R-:W1:Y:S01]  /*1210*/  LDCU UR4, c[0x0][0xb30] ;  /* 0x00016600ff0477ac */ /* 0x000e620008000800 */
[----:B------:R-:W2:Y:S08]  /*1220*/  S2UR UR37, SR_CgaCtaId ;  /* 0x00000000002579c3 */ /* 0x000eb00000008800 */
[----:B------:R-:W3:Y:S01]  /*1230*/  LDC R72, c[0x0][0xb24] ;  /* 0x0002c900ff487b82 */ /* 0x000ee20000000800 */
[----:B-1----:R-:W-:-:S09]  /*1240*/  UISETP.NE.AND UP1, UPT, UR4, 0x1, UPT ;  /* 0x000000010400788c */ /* 0x002fd2000bf25270 */
[----:B--2---:R-:W-:Y:S05]  /*1250*/  BRA.U UP1, `(.L_x_16) ;  /* 0x0000000101407547 */ /* 0x004fea000b800000 */
[----:B------:R-:W1:Y:S08]  /*1260*/  LDC.64 R4, c[0x0][0xb10] ;  /* 0x0002c400ff047b82 */ /* 0x000e700000000a00 */
[----:B------:R-:W2:Y:S08]  /*1270*/  LDC.64 R2, c[0x0][0xb18] ;  /* 0x0002c600ff027b82 */ /* 0x000eb00000000a00 */
[----:B------:R-:W4:Y:S08]  /*1280*/  LDC R6, c[0x0][0xb20] ;  /* 0x0002c800ff067b82 */ /* 0x000f300000000800 */
[----:B------:R-:W3:Y:S01]  /*1290*/  LDC R8, c[0x0][0xb0c] ;  /* 0x0002c300ff087b82 */ /* 0x000ee20000000800 */
[----:B-1----:R-:W-:-:S05]  /*12a0*/  IMAD.HI.U32 R4, R21, R4, RZ ;  /* 0x0000000415047227 */ /* 0x002fca00078e00ff */
[----:B------:R-:W-:Y:S01]  /*12b0*/  SHF.R.U32.HI R4, RZ, R5, R4 ;  /* 0x00000005ff047219 */ /* 0x000fe20000011604 */
[----:B--2---:R-:W-:Y:S01]  /*12c0*/  IMAD.HI.U32 R3, R20, R3, RZ ;  /* 0x0000000314037227 */ /* 0x004fe200078e00ff */
[----:B------:R-:W-:-:S04]  /*12d0*/  ISETP.NE.AND P0, PT, R2, 0x1, PT ;  /* 0x000000010200780c */ /* 0x000fc80003f05270 */
[----:B----4-:R-:W-:-:S04]  /*12e0*/  SHF.R.U32.HI R3, RZ, R6, R3 ;  /* 0x00000006ff037219 */ /* 0x010fc80000011603 */
[----:B------:R-:W-:Y:S02]  /*12f0*/  SEL R3, R20, R3, !P0 ;  /* 0x0000000314037207 */ /* 0x000fe40004000000 */
[----:B---3--:R-:W-:-:S04]  /*1300*/  ISETP.NE.AND P1, PT, R8, 0x1, PT ;  /* 0x000000010800780c */ /* 0x008fc80003f25270 */
[----:B------:R-:W-:-:S05]  /*1310*/  SEL R4, R21, R4, !P1 ;  /* 0x0000000415047207 */ /* 0x000fca0004800000 */
[----:B------:R-:W-:Y:S02]  /*1320*/  IMAD.IADD R5, R3, 0x1, -R4 ;  /* 0x0000000103057824 */ /* 0x000fe400078e0a04 */
[----:B------:R-:W-:Y:S02]  /*1330*/  IMAD.IADD R3, R4, 0x1, -R3 ;  /* 0x0000000104037824 */ /* 0x000fe400078e0a03 */
[----:B------:R-:W-:Y:S02]  /*1340*/  IMAD R21, R5, R8, R21 ;  /* 0x0000000805157224 */ /* 0x000fe400078e0215 */
[----:B------:R-:W-:-:S07]  /*1350*/  IMAD R20, R3, R2, R20 ;  /* 0x0000000203147224 */ /* 0x000fce00078e0214 */
.L_x_16:
[----:B------:R-:W-:Y:S01]  /*1360*/  BAR.SYNC.DEFER_BLOCKING 0x0 ;  /* 0x0000000000007b1d */ /* 0x000fe20000010000 */
[----:B------:R-:W-:Y:S01]  /*1370*/  UISETP.NE.AND UP1, UPT, UR8, 0x2, UPT ;  /* 0x000000020800788c */ /* 0x000fe2000bf25270 */
[----:B------:R-:W-:Y:S02]  /*1380*/  ISETP.NE.OR P5, PT, R0, 0x2, !P5 ;  /* 0x000000020000780c */ /* 0x000fe40006fa5670 */
[----:B------:R-:W-:-:S06]  /*1390*/  LOP3.LUT R2, R189, 0x1f, RZ, 0xc0, !PT ;  /* 0x0000001fbd027812 */ /* 0x000fcc00078ec0ff */
[----:B------:R-:W-:Y:S05]  /*13a0*/  BRA.U UP1, `(.L_x_17) ;  /* 0x00000011019c7547 */ /* 0x000fea000b800000 */
[----:B------:R-:W1:Y:S01]  /*13b0*/  LDCU UR13, c[0x0][0x38c] ;  /* 0x00007180ff0d77ac */ /* 0x000e620008000800 */
[----:B------:R-:W2:Y:S01]  /*13c0*/  LDC R9, c[0x0][0x370] ;  /* 0x0000dc00ff097b82 */ /* 0x000ea20000000800 */
[----:B------:R-:W-:Y:S01]  /*13d0*/  PLOP3.LUT P1, PT, PT, PT, UP2, 0x80, 0x8 ;  /* 0x000000000008781c */ /* 0x000fe20003f2f028 */
[----:B------:R-:W-:Y:S01]  /*13e0*/  IMAD.MOV.U32 R15, RZ, RZ, 0x1 ;  /* 0x00000001ff0f7424 */ /* 0x000fe200078e00ff */
[----:B------:R-:W-:Y:S01]  /*13f0*/  ISETP.EQ.OR P4, PT, R2, RZ, P5 ;  /* 0x000000ff0200720c */ /* 0x000fe20002f82670 */
[----:B------:R-:W-:Y:S01]  /*1400*/  IMAD.MOV.U32 R14, RZ, RZ, RZ ;  /* 0x000000ffff0e7224 */ /* 0x000fe200078e00ff */
[----:B------:R-:W-:Y:S02]  /*1410*/  PLOP3.LUT P1, PT, P1, PT, PT, 0x8, 0x80 ;  /* 0x000000000080781c */ /* 0x000fe40000f2e170 */
[----:B------:R-:W-:Y:S01]  /*1420*/  CS2R R12, SRZ ;  /* 0x00000000000c7805 */ /* 0x000fe2000001ff00 */
[----:B------:R-:W-:Y:S01]  /*1430*/  IMAD.MOV.U32 R10, RZ, RZ, 0x1 ;  /* 0x00000001ff0a7424 */ /* 0x000fe200078e00ff */
[----:B------:R-:W4:Y:S01]  /*1440*/  LDC R0, c[0x0][0x374] ;  /* 0x0000dd00ff007b82 */ /* 0x000f220000000800 */
[----:B------:R-:W2:Y:S01]  /*1450*/  LDCU.64 UR22, c[0x0][0x348] ;  /* 0x00006900ff1677ac */ /* 0x000ea20008000a00 */
[----:B------:R-:W-:Y:S01]  /*1460*/  UMOV UR6, URZ ;  /* 0x000000ff00067c82 */ /* 0x000fe20008000000 */
[----:B-1----:R-:W-:-:S04]  /*1470*/  UIADD3 UR5, UPT, UPT, UR13, 0x7f, URZ ;  /* 0x0000007f0d057890 */ /* 0x002fc8000fffe0ff */
[----:B------:R-:W-:-:S04]  /*1480*/  USHF.R.S32.HI UR4, URZ, 0x1f, UR5 ;  /* 0x0000001fff047899 */ /* 0x000fc80008011405 */
[----:B------:R-:W-:-:S04]  /*1490*/  ULEA.HI UR4, UR4, UR5, URZ, 0x7 ;  /* 0x0000000504047291 */ /* 0x000fc8000f8f38ff */
[----:B------:R-:W-:Y:S02]  /*14a0*/  USHF.R.S32.HI UR15, URZ, 0x7, UR4 ;  /* 0x00000007ff0f7899 */ /* 0x000fe40008011404 */
[----:B------:R-:W-:Y:S02]  /*14b0*/  UIADD3 UR4, UPT, UPT, UR13, -0x1, URZ ;  /* 0xffffffff0d047890 */ /* 0x000fe4000fffe0ff */
[----:B------:R-:W-:Y:S02]  /*14c0*/  UISETP.LT.U32.AND UP0, UPT, UR15, 0x6, UPT ;  /* 0x000000060f00788c */ /* 0x000fe4000bf01070 */
[----:B------:R-:W-:Y:S02]  /*14d0*/  UISETP.GE.U32.AND UP1, UPT, UR4, -0xff, UPT ;  /* 0xffffff010400788c */ /* 0x000fe4000bf26070 */
[----:B------:R-:W-:Y:S02]  /*14e0*/  USEL UR14, UR15, 0x6, UP0 ;  /* 0x000000060f0e7887 */ /* 0x000fe40008000000 */
[----:B------:R-:W-:-:S02]  /*14f0*/  UIADD3 UR13, UPT, UPT, UR13, 0xfe, URZ ;  /* 0x000000fe0d0d7890 */ /* 0x000fc4000fffe0ff */
[----:B------:R-:W-:Y:S02]  /*1500*/  UIADD3 UR5, UPT, UPT, UR14, -0x1, URZ ;  /* 0xffffffff0e057890 */ /* 0x000fe4000fffe0ff */
[----:B------:R-:W-:-:S03]  /*1510*/  UIADD3 UR7, UPT, UPT, UR15, -UR14, URZ ;  /* 0x8000000e0f077290 */ /* 0x000fc6000fffe0ff */
[----:B------:R-:W-:-:S04]  /*1520*/  @UP1 UIADD3 UR5, UPT, UPT, UR14, URZ, URZ ;  /* 0x000000ff0e051290 */ /* 0x000fc8000fffe0ff */
[----:B--2---:R-:W-:-:S12]  /*1530*/  UIADD3 UR5, UPT, UPT, UR5, 0x1, URZ ;  /* 0x0000000105057890 */ /* 0x004fd8000fffe0ff */
.L_x_35:
[----:B------:R-:W-:Y:S01]  /*1540*/  UISETP.NE.AND UP0, UPT, UR37, URZ, UPT ;  /* 0x000000ff2500728c */ /* 0x000fe2000bf05270 */
[----:B------:R-:W1:Y:S08]  /*1550*/  S2UR UR37, SR_CgaCtaId ;  /* 0x00000000002579c3 */ /* 0x000e700000008800 */
[----:B------:R-:W-:Y:S05]  /*1560*/  BRA.U UP0, `(.L_x_18) ;  /* 0x0000000100347547 */ /* 0x000fea000b800000 */
[----:B------:R-:W2:Y:S01]  /*1570*/  S2R R2, SR_CgaCtaId ;  /* 0x0000000000027919 */ /* 0x000ea20000008800 */
[----:B------:R-:W-:-:S04]  /*1580*/  MOV R3, 0x400 ;  /* 0x0000040000037802 */ /* 0x000fc80000000f00 */
[----:B--2---:R-:W-:Y:S02]  /*1590*/  LEA R3, R2, R3, 0x18 ;  /* 0x0000000302037211 */ /* 0x004fe400078ec0ff */
[----:B------:R-:W-:-:S03]  /*15a0*/  SHF.L.U32 R2, R10, 0x1f, RZ ;  /* 0x0000001f0a027819 */ /* 0x000fc600000006ff */
[----:B------:R-:W-:-:S04]  /*15b0*/  IMAD R3, R12, 0x8, R3 ;  /* 0x000000080c037824 */ /* 0x000fc800078e0203 */
[----:B------:R-:W2:Y:S02]  /*15c0*/  SYNCS.PHASECHK.TRANS64.TRYWAIT P0, [R3+URZ+0x100], R2 ;  /* 0x00010002030075a7 */ /* 0x000ea400080011ff */
[----:B--2---:R-:W-:Y:S05]  /*15d0*/  @!P0 BRA `(.L_x_19) ;  /* 0x0000006c005c8947 */ /* 0x004fea0003800000 */
.L_x_108:
[----:B------:R-:W-:Y:S01]  /*15e0*/  VIADD R12, R12, 0x1 ;  /* 0x000000010c0c7836 */ /* 0x000fe20000000000 */
[----:B------:R2:W-:Y:S04]  /*15f0*/  SYNCS.ARRIVE.TRANS64.A1T0 RZ, [R3+URZ+0xf0], RZ ;  /* 0x0000f0ff03ff79a7 */ /* 0x0005e800081000ff */
[----:B------:R-:W-:-:S04]  /*1600*/  ISETP.NE.AND P0, PT, R12, 0x2, PT ;  /* 0x000000020c00780c */ /* 0x000fc80003f05270 */
[----:B------:R-:W-:Y:S02]  /*1610*/  SEL R12, R12, RZ, P0 ;  /* 0x000000ff0c0c7207 */ /* 0x000fe40000000000 */
[----:B--2---:R-:W-:-:S04]  /*1620*/  SEL R3, RZ, 0x1, P0 ;  /* 0x00000001ff037807 */ /* 0x004fc80000000000 */
[----:B------:R-:W-:-:S07]  /*1630*/  LOP3.LUT R10, R10, R3, RZ, 0x3c, !PT ;  /* 0x000000030a0a7212 */ /* 0x000fce00078e3cff */
.L_x_18:
[----:B------:R-:W-:Y:S01]  /*1640*/  UMOV UR4, 0x400 ;  /* 0x0000040000047882 */ /* 0x000fe20000000000 */
[----:B------:R-:W-:Y:S01]  /*1650*/  SHF.L.U32 R2, R15, 0x1f, RZ ;  /* 0x0000001f0f027819 */ /* 0x000fe200000006ff */
[----:B-1----:R-:W-:Y:S01]  /*1660*/  ULEA UR4, UR37, UR4, 0x18 ;  /* 0x0000000425047291 */ /* 0x002fe2000f8ec0ff */
[----:B------:R-:W-:Y:S01]  /*1670*/  R2UR UR35, R21 ;  /* 0x00000000152372ca */ /* 0x000fe200000e0000 */
[----:B------:R-:W-:Y:S01]  /*1680*/  UISETP.GE.U32.AND UP0, UPT, UR13, 0xff, UPT ;  /* 0x000000ff0d00788c */ /* 0x000fe2000bf06070 */
[----:B------:R-:W-:Y:S01]  /*1690*/  R2UR UR11, R20 ;  /* 0x00000000140b72ca */ /* 0x000fe200000e0000 */
[----:B------:R-:W-:Y:S01]  /*16a0*/  ULEA UR8, UR6, UR4, 0x3 ;  /* 0x0000000406087291 */ /* 0x000fe2000f8e18ff */
[----:B------:R-:W-:-:S08]  /*16b0*/  UMOV UR24, URZ ;  /* 0x000000ff00187c82 */ /* 0x000fd00008000000 */
[----:B------:R1:W2:Y:S01]  /*16c0*/  SYNCS.PHASECHK.TRANS64.TRYWAIT P0, [UR8+0x30], R2 ;  /* 0x00003002ff0075a7 */ /* 0x0002a20008001108 */
[----:B------:R-:W-:Y:S02]  /*16d0*/  USHF.L.U32 UR35, UR35, 0x7, URZ ;  /* 0x0000000723237899 */ /* 0x000fe400080006ff */
[----:B------:R-:W-:Y:S01]  /*16e0*/  USHF.L.U32 UR11, UR11, 0x7, URZ ;  /* 0x000000070b0b7899 */ /* 0x000fe200080006ff */
[----:B------:R-:W-:Y:S11]  /*16f0*/  BRA.U !UP0, `(.L_x_20) ;  /* 0x0000000108a47547 */ /* 0x000ff6000b800000 */
[----:B------:R-:W-:Y:S01]  /*1700*/  UMOV UR16, URZ ;  /* 0x000000ff00107c82 */ /* 0x000fe20008000000 */
[----:B------:R-:W-:-:S05]  /*1710*/  UMOV UR17, UR6 ;  /* 0x0000000600117c82 */ /* 0x000fca0008000000 */
.L_x_25:
[----:B-1----:R-:W-:Y:S01]  /*1720*/  ULEA UR33, UR17, UR4, 0x3 ;  /* 0x0000000411217291 */ /* 0x002fe2000f8e18ff */
[----:B--2---:R-:W-:Y:S01]  /*1730*/  @!P5 MOV R3, 0x8000 ;  /* 0x000080000003d802 */ /* 0x004fe20000000f00 */
[----:B--2---:R-:W-:Y:S10]  /*1740*/  @P0 BRA `(.L_x_21) ;  /* 0x00000000000c0947 */ /* 0x004ff40003800000 */
[----:B------:R-:W-:-:S04]  /*1750*/  SHF.L.U32 R5, R15, 0x1f, RZ ;  /* 0x0000001f0f057819 */ /* 0x000fc800000006ff */
[----:B------:R-:W2:Y:S02]  /*1760*/  SYNCS.PHASECHK.TRANS64.TRYWAIT P0, [UR33+0x30], R5 ;  /* 0x00003005ff0075a7 */ /* 0x000ea40008001121 */
[----:B--2---:R-:W-:Y:S05]  /*1770*/  @!P0 BRA `(.L_x_22) ;  /* 0x0000006c00088947 */ /* 0x004fea0003800000 */
.L_x_21:
[----:B------:R2:W-:Y:S01]  /*1780*/  @!P5 SYNCS.ARRIVE.TRANS64 RZ, [UR33], R3 ;  /* 0x00000003ffffd9a7 */ /* 0x0005e20008000021 */
[----:B------:R-:W-:Y:S04]  /*1790*/  BSSY.RECONVERGENT B0, `(.L_x_23) ;  /* 0x0000003000007945 */ /* 0x000fe80003800200 */
[----:B------:R-:W-:Y:S05]  /*17a0*/  @P4 BRA `(.L_x_24) ;  /* 0x0000000000044947 */ /* 0x000fea0003800000 */
[----:B------:R-:W-:Y:S05]  /*17b0*/  BPT.TRAP 0x1 ;  /* 0x000000040000795c */ /* 0x000fea0000300000 */
.L_x_24:
[----:B------:R-:W-:Y:S05]  /*17c0*/  BSYNC.RECONVERGENT B0 ;  /* 0x0000000000007941 */ /* 0x000fea0003800200 */
.L_x_23:
[----:B------:R-:W-:Y:S02]  /*17d0*/  UIADD3 UR6, UPT, UPT, UR17, 0x1, URZ ;  /* 0x0000000111067890 */ /* 0x000fe4000fffe0ff */
[----:B------:R-:W-:Y:S02]  /*17e0*/  UIADD3 UR26, UP1, UPT, UR22, 0x80, URZ ;  /* 0x00000080161a7890 */ /* 0x000fe4000ff3e0ff */
[----:B------:R-:W-:Y:S02]  /*17f0*/  UISETP.NE.AND UP0, UPT, UR6, 0x6, UPT ;  /* 0x000000060600788c */ /* 0x000fe4000bf05270 */
[----:B------:R-:W-:Y:S02]  /*1800*/  USHF.L.U32 UR34, UR16, 0x7, URZ ;  /* 0x0000000710227899 */ /* 0x000fe400080006ff */
[----:B------:R-:W-:Y:S02]  /*1810*/  USEL UR9, URZ, 0x1, UP0 ;  /* 0x00000001ff097887 */ /* 0x000fe40008000000 */
[----:B------:R-:W-:-:S02]  /*1820*/  USEL UR6, UR6, URZ, UP0 ;  /* 0x000000ff06067287 */ /* 0x000fc40008000000 */
[----:B------:R-:W-:Y:S02]  /*1830*/  UIADD3 UR20, UP0, UPT, UR22, 0x180, URZ ;  /* 0x0000018016147890 */ /* 0x000fe4000ff1e0ff */
[----:B------:R-:W-:Y:S01]  /*1840*/  ULEA UR8, UR6, UR4, 0x3 ;  /* 0x0000000406087291 */ /* 0x000fe2000f8e18ff */
[----:B------:R-:W-:Y:S01]  /*1850*/  LOP3.LUT R15, R15, UR9, RZ, 0x3c, !PT ;  /* 0x000000090f0f7c12 */ /* 0x000fe2000f8e3cff */
[----:B------:R-:W-:Y:S02]  /*1860*/  UIADD3.X UR27, UPT, UPT, URZ, UR23, URZ, UP1, !UPT ;  /* 0x00000017ff1b7290 */ /* 0x000fe40008ffe4ff */
[----:B------:R-:W-:Y:S01]  /*1870*/  UIADD3.X UR21, UPT, UPT, URZ, UR23, URZ, UP0, !UPT ;  /* 0x00000017ff157290 */ /* 0x000fe200087fe4ff */
[----:B-1----:R-:W-:Y:S01]  /*1880*/  SHF.L.U32 R2, R15, 0x1f, RZ ;  /* 0x0000001f0f027819 */ /* 0x002fe200000006ff */
[----:B------:R-:W-:Y:S01]  /*1890*/  UMOV UR18, 0x0 ;  /* 0x0000000000127882 */ /* 0x000fe20000000000 */
[----:B------:R-:W-:Y:S01]  /*18a0*/  UMOV UR19, 0x10000000 ;  /* 0x1000000000137882 */ /* 0x000fe20000000000 */
[----:B------:R-:W-:Y:S01]  /*18b0*/  UMOV UR12, UR36 ;  /* 0x00000024000c7c82 */ /* 0x000fe20008000000 */
[----:B------:R1:W1:Y:S01]  /*18c0*/  SYNCS.PHASECHK.TRANS64.TRYWAIT P0, [UR8+0x30], R2 ;  /* 0x00003002ff0075a7 */ /* 0x0002620008001108 */
[----:B------:R-:W-:Y:S01]  /*18d0*/  ULEA UR8, UR17, UR4, 0xe ;  /* 0x0000000411087291 */ /* 0x000fe2000f8e70ff */
[----:B------:R-:W-:Y:S01]  /*18e0*/  UMOV UR9, UR33 ;  /* 0x0000002100097c82 */ /* 0x000fe20008000000 */
[----:B------:R-:W-:-:S02]  /*18f0*/  UMOV UR10, UR34 ;  /* 0x00000022000a7c82 */ /* 0x000fc40008000000 */
[----:B------:R-:W-:Y:S02]  /*1900*/  UIADD3 UR32, UPT, UPT, UR8, 0x8400, URZ ;  /* 0x0000840008207890 */ /* 0x000fe4000fffe0ff */
[----:B------:R-:W-:Y:S02]  /*1910*/  UIADD3 UR8, UPT, UPT, UR8, 0x20400, URZ ;  /* 0x0002040008087890 */ /* 0x000fe4000fffe0ff */
[----:B------:R-:W-:Y:S01]  /*1920*/  UIADD3 UR16, UPT, UPT, UR16, 0x1, URZ ;  /* 0x0000000110107890 */ /* 0x000fe2000fffe0ff */
[----:B------:R-:W-:Y:S01]  /*1930*/  UMOV UR24, UR5 ;  /* 0x0000000500187c82 */ /* 0x000fe20008000000 */
[----:B------:R-:W-:Y:S02]  /*1940*/  UMOV UR17, UR6 ;  /* 0x0000000600117c82 */ /* 0x000fe40008000000 */
[----:B------:R-:W-:Y:S01]  /*1950*/  UISETP.NE.AND UP0, UPT, UR16, UR5, UPT ;  /* 0x000000051000728c */ /* 0x000fe2000bf05270 */
[----:B------:R1:W-:Y:S02]  /*1960*/  UTMALDG.3D [UR32], [UR26], desc[UR18] ;  /* 0x000012201a0075b4 */ /* 0x0003e40008011000 */
[----:B------:R1:W-:Y:S06]  /*1970*/  UTMALDG.3D [UR8], [UR20], desc[UR18] ;  /* 0x00001208140075b4 */ /* 0x0003ec0008011000 */
[----:B------:R-:W-:Y:S05]  /*1980*/  BRA.U UP0, `(.L_x_25) ;  /* 0xfffffffd00647547 */ /* 0x000fea000b83ffff */
.L_x_20:
[----:B-1----:R-:W-:Y:S01]  /*1990*/  ULEA UR8, UR6, UR4, 0x3 ;  /* 0x0000000406087291 */ /* 0x002fe2000f8e18ff */
[----:B------:R-:W-:Y:S01]  /*19a0*/  SHF.L.U32 R2, R15, 0x1f, RZ ;  /* 0x0000001f0f027819 */ /* 0x000fe200000006ff */
[----:B------:R-:W-:Y:S01]  /*19b0*/  @!P1 SYNCS.ARRIVE.TRANS64.A1T0 RZ, [UR4+0x88], RZ ;  /* 0x000088ffffff99a7 */ /* 0x000fe20008100004 */
[----:B------:R-:W-:-:S06]  /*19c0*/  UISETP.GT.AND UP0, UPT, UR15, UR14, UPT ;  /* 0x0000000e0f00728c */ /* 0x000fcc000bf04270 */
[----:B--2---:R1:W2:Y:S03]  /*19d0*/  SYNCS.PHASECHK.TRANS64.TRYWAIT P0, [UR8+0x30], R2 ;  /* 0x00003002ff0075a7 */ /* 0x0042a60008001108 */
[----:B------:R-:W-:Y:S05]  /*19e0*/  BRA.U !UP0, `(.L_x_26) ;  /* 0x0000000108a87547 */ /* 0x000fea000b800000 */
[----:B------:R-:W-:Y:S01]  /*19f0*/  UIADD3 UR21, UPT, UPT, UR7, UR24, URZ ;  /* 0x0000001807157290 */ /* 0x000fe2000fffe0ff */
[----:B------:R-:W-:-:S11]  /*1a00*/  UMOV UR25, UR6 ;  /* 0x0000000600197c82 */ /* 0x000fd60008000000 */
.L_x_31:
[----:B-1----:R-:W-:Y:S01]  /*1a10*/  ULEA UR17, UR25, UR4, 0x3 ;  /* 0x0000000419117291 */ /* 0x002fe2000f8e18ff */
[----:B--2---:R-:W-:Y:S01]  /*1a20*/  @!P5 MOV R3, 0x8000 ;  /* 0x000080000003d802 */ /* 0x004fe20000000f00 */
[----:B--2---:R-:W-:Y:S10]  /*1a30*/  @P0 BRA `(.L_x_27) ;  /* 0x00000000000c0947 */ /* 0x004ff40003800000 */
[----:B------:R-:W-:-:S04]  /*1a40*/  SHF.L.U32 R5, R15, 0x1f, RZ ;  /* 0x0000001f0f057819 */ /* 0x000fc800000006ff */
[----:B------:R-:W2:Y:S02]  /*1a50*/  SYNCS.PHASECHK.TRANS64.TRYWAIT P0, [UR17+0x30], R5 ;  /* 0x00003005ff0075a7 */ /* 0x000ea40008001111 */
[----:B--2---:R-:W-:Y:S05]  /*1a60*/  @!P0 BRA `(.L_x_28) ;  /* 0x0000006800648947 */ /* 0x004fea0003800000 */
.L_x_27:
[----:B------:R2:W-:Y:S01]  /*1a70*/  @!P5 SYNCS.ARRIVE.TRANS64 RZ, [UR17], R3 ;  /* 0x00000003ffffd9a7 */ /* 0x0005e20008000011 */
[----:B------:R-:W-:Y:S04]  /*1a80*/  BSSY.RECONVERGENT B0, `(.L_x_29) ;  /* 0x0000003000007945 */ /* 0x000fe80003800200 */
[----:B------:R-:W-:Y:S05]  /*1a90*/  @P4 BRA `(.L_x_30) ;  /* 0x0000000000044947 */ /* 0x000fea0003800000 */
[----:B------:R-:W-:Y:S05]  /*1aa0*/  BPT.TRAP 0x1 ;  /* 0x000000040000795c */ /* 0x000fea0000300000 */
.L_x_30:
[----:B------:R-:W-:Y:S05]  /*1ab0*/  BSYNC.RECONVERGENT B0 ;  /* 0x0000000000007941 */ /* 0x000fea0003800200 */
.L_x_29:
        /* <DEDUP_REMOVED lines=20> */
[----:B------:R-:W-:Y:S01]  /*1c00*/  UIADD3 UR8, UPT, UPT, UR8, 0x20400, URZ ;  /* 0x0002040008087890 */ /* 0x000fe2000fffe0ff */
[----:B------:R-:W-:Y:S01]  /*1c10*/  UMOV UR9, UR17 ;  /* 0x0000001100097c82 */ /* 0x000fe20008000000 */
[----:B------:R-:W-:Y:S01]  /*1c20*/  UMOV UR10, UR18 ;  /* 0x00000012000a7c82 */ /* 0x000fe20008000000 */
[----:B------:R-:W-:Y:S01]  /*1c30*/  UIADD3 UR24, UPT, UPT, UR24, 0x1, URZ ;  /* 0x0000000118187890 */ /* 0x000fe2000fffe0ff */
[----:B------:R-:W-:-:S03]  /*1c40*/  UMOV UR25, UR6 ;  /* 0x0000000600197c82 */ /* 0x000fc60008000000 */
[----:B------:R1:W-:Y:S01]  /*1c50*/  UTMALDG.3D [UR16], [UR30], desc[UR26] ;  /* 0x00001a101e0075b4 */ /* 0x0003e20008011000 */
[----:B------:R-:W-:Y:S01]  /*1c60*/  UISETP.NE.AND UP0, UPT, UR24, UR21, UPT ;  /* 0x000000151800728c */ /* 0x000fe2000bf05270 */
[----:B------:R1:W-:Y:S08]  /*1c70*/  UTMALDG.3D [UR8], [UR28], desc[UR26] ;  /* 0x00001a081c0075b4 */ /* 0x0003f00008011000 */
[----:B------:R-:W-:Y:S05]  /*1c80*/  BRA.U UP0, `(.L_x_31) ;  /* 0xfffffffd00607547 */ /* 0x000fea000b83ffff */
.L_x_26:
[C---:B-1----:R-:W-:Y:S01]  /*1c90*/  LEA R2, R14.reuse, UR4, 0x3 ;  /* 0x000000040e027c11 */ /* 0x042fe2000f8e18ff */
[----:B------:R-:W-:Y:S01]  /*1ca0*/  NOP ;  /* 0x0000000000007918 */ /* 0x000fe20000000000 */
[----:B--2---:R-:W-:Y:S02]  /*1cb0*/  SHF.L.U32 R3, R13, 0x1f, RZ ;  /* 0x0000001f0d037819 */ /* 0x004fe400000006ff */
[----:B------:R-:W-:Y:S02]  /*1cc0*/  LEA R4, R14, UR4, 0x4 ;  /* 0x000000040e047c11 */ /* 0x000fe4000f8e20ff */
[----:B------:R-:W1:Y:S02]  /*1cd0*/  SYNCS.PHASECHK.TRANS64.TRYWAIT P0, [R2+URZ+0x90], R3 ;  /* 0x00009003020075a7 */ /* 0x000e6400080011ff */
[----:B-1----:R-:W-:Y:S05]  /*1ce0*/  @!P0 BRA `(.L_x_32) ;  /* 0x0000006400dc8947 */ /* 0x002fea0003800000 */
.L_x_111:
[----:B------:R-:W2:Y:S01]  /*1cf0*/  LDS.128 R4, [R4+0x120] ;  /* 0x0001200004047984 */ /* 0x000ea20000000c00 */
[----:B---3--:R-:W-:Y:S01]  /*1d00*/  ISETP.GE.AND P0, PT, R72, 0x1, PT ;  /* 0x000000014800780c */ /* 0x008fe20003f06270 */
[----:B-1----:R-:W-:Y:S01]  /*1d10*/  VIADD R2, R2, 0xa0 ;  /* 0x000000a002027836 */ /* 0x002fe20000000000 */
[----:B------:R-:W-:Y:S01]  /*1d20*/  @!PT LDS RZ, [RZ] ;  /* 0x00000000fffff984 */ /* 0x000fe20000000800 */
[----:B------:R-:W-:Y:S01]  /*1d30*/  @!PT LDS RZ, [RZ] ;  /* 0x00000000fffff984 */ /* 0x000fe20000000800 */
[----:B------:R-:W-:Y:S01]  /*1d40*/  @!PT LDS RZ, [RZ] ;  /* 0x00000000fffff984 */ /* 0x000fe20000000800 */
[----:B------:R-:W-:Y:S01]  /*1d50*/  @!PT LDS RZ, [RZ] ;  /* 0x00000000fffff984 */ /* 0x000fe20000000800 */
[----:B------:R1:W-:Y:S06]  /*1d60*/  MEMBAR.ALL.CTA ;  /* 0x0000000000007992 */ /* 0x0003ec0000008000 */
[----:B-1----:R-:W1:Y:S01]  /*1d70*/  FENCE.VIEW.ASYNC.S ;  /* 0x00000000000073c6 */ /* 0x002e620000000000 */
[----:B------:R-:W-:-:S04]  /*1d80*/  PRMT R2, RZ, 0x654, R2 ;  /* 0x00000654ff027816 */ /* 0x000fc80000000002 */
[----:B-1----:R1:W-:Y:S01]  /*1d90*/  SYNCS.ARRIVE.TRANS64.RED.A1T0 RZ, [R2+URZ], RZ ;  /* 0x000000ff02ff79a7 */ /* 0x0023e200081004ff */
[----:B--2---:R-:W-:-:S13]  /*1da0*/  LOP3.LUT P2, RZ, R6, 0x1, RZ, 0xc0, !PT ;  /* 0x0000000106ff7812 */ /* 0x004fda000784c0ff */
[----:B------:R-:W-:Y:S01]  /*1db0*/  @P2 SHF.R.U32.HI R3, RZ, 0x10, R5 ;  /* 0x00000010ff032819 */ /* 0x000fe20000011605 */
[----:B------:R-:W-:Y:S01]  /*1dc0*/  VOTEU.ANY UP0, P2 ;  /* 0x0000000000ff7886 */ /* 0x000fe20001000100 */
[----:B------:R-:W-:Y:S02]  /*1dd0*/  @P2 MOV R11, R4 ;  /* 0x00000004000b2202 */ /* 0x000fe40000000f00 */
[----:B------:R-:W-:Y:S02]  /*1de0*/  @P2 R2UR.BROADCAST UR8, R3 ;  /* 0x00000000030822ca */ /* 0x000fe400008e0000 */
[----:B------:R-:W-:-:S11]  /*1df0*/  @P2 LOP3.LUT R8, R5, 0xffff, RZ, 0xc0, !PT ;  /* 0x0000ffff05082812 */ /* 0x000fd600078ec0ff */
[----:B------:R-:W-:Y:S01]  /*1e00*/  @UP0 UMOV UR36, UR8 ;  /* 0x0000000800240c82 */ /* 0x000fe20008000000 */
[----:B-1----:R-:W-:Y:S05]  /*1e10*/  @!P0 BRA `(.L_x_33) ;  /* 0x0000000000b88947 */ /* 0x002fea0003800000 */
[----:B------:R-:W4:Y:S01]  /*1e20*/  LDC.64 R4, c[0x0][0xb18] ;  /* 0x0002c600ff047b82 */ /* 0x000f220000000a00 */
[----:B------:R-:W-:-:S07]  /*1e30*/  ISETP.NE.AND P3, PT, R72, 0x1, PT ;  /* 0x000000014800780c */ /* 0x000fce0003f65270 */
[----:B------:R-:W1:Y:S08]  /*1e40*/  LDC.64 R6, c[0x0][0xb10] ;  /* 0x0002c400ff067b82 */ /* 0x000e700000000a00 */
[----:B------:R-:W2:Y:S08]  /*1e50*/  LDC R16, c[0x0][0xb20] ;  /* 0x0002c800ff107b82 */ /* 0x000eb00000000800 */
[----:B------:R-:W3:Y:S01]  /*1e60*/  LDC R18, c[0x0][0xb0c] ;  /* 0x0002c300ff127b82 */ /* 0x000ee20000000800 */
[----:B----4-:R-:W-:Y:S01]  /*1e70*/  IMAD.HI.U32 R17, R0, R5, RZ ;  /* 0x0000000500117227 */ /* 0x010fe200078e00ff */
[----:B------:R-:W-:-:S03]  /*1e80*/  ISETP.NE.AND P0, PT, R4, 0x1, PT ;  /* 0x000000010400780c */ /* 0x000fc60003f05270 */
[----:B------:R-:W-:-:S03]  /*1e90*/  IMAD.HI.U32 R5, R8, R5, RZ ;  /* 0x0000000508057227 */ /* 0x000fc600078e00ff */
[----:B------:R-:W4:Y:S01]  /*1ea0*/  LDC.64 R2, c[0x0][0xb28] ;  /* 0x0002ca00ff027b82 */ /* 0x000f220000000a00 */
[----:B-1----:R-:W-:-:S04]  /*1eb0*/  IMAD.HI.U32 R20, R9, R6, RZ ;  /* 0x0000000609147227 */ /* 0x002fc800078e00ff */
[----:B------:R-:W-:Y:S01]  /*1ec0*/  IMAD.HI.U32 R22, R11, R6, RZ ;  /* 0x000000060b167227 */ /* 0x000fe200078e00ff */
[----:B------:R-:W-:Y:S02]  /*1ed0*/  SHF.R.U32.HI R20, RZ, R7, R20 ;  /* 0x00000007ff147219 */ /* 0x000fe40000011614 */
[-C--:B--2---:R-:W-:Y:S02]  /*1ee0*/  SHF.R.U32.HI R17, RZ, R16.reuse, R17 ;  /* 0x00000010ff117219 */ /* 0x084fe40000011611 */
[----:B------:R-:W-:Y:S02]  /*1ef0*/  SHF.R.U32.HI R5, RZ, R16, R5 ;  /* 0x00000010ff057219 */ /* 0x000fe40000011605 */
[----:B------:R-:W-:Y:S02]  /*1f00*/  SEL R17, R0, R17, !P0 ;  /* 0x0000001100117207 */ /* 0x000fe40004000000 */
[----:B------:R-:W-:Y:S02]  /*1f10*/  SHF.R.U32.HI R22, RZ, R7, R22 ;  /* 0x00000007ff167219 */ /* 0x000fe40000011616 */
[----:B---3--:R-:W-:-:S02]  /*1f20*/  ISETP.NE.AND P1, PT, R18, 0x1, PT ;  /* 0x000000011200780c */ /* 0x008fc40003f25270 */
[----:B------:R-:W-:Y:S02]  /*1f30*/  SEL R5, R8, R5, !P0 ;  /* 0x0000000508057207 */ /* 0x000fe40004000000 */
[----:B------:R-:W-:Y:S02]  /*1f40*/  SEL R19, R9, R20, !P1 ;  /* 0x0000001409137207 */ /* 0x000fe40004800000 */
[----:B------:R-:W-:Y:S01]  /*1f50*/  SEL R7, R11, R22, !P1 ;  /* 0x000000160b077207 */ /* 0x000fe20004800000 */
[----:B----4-:R-:W-:-:S04]  /*1f60*/  IMAD.HI.U32 R20, R17, R2, RZ ;  /* 0x0000000211147227 */ /* 0x010fc800078e00ff */
[----:B------:R-:W-:Y:S01]  /*1f70*/  IMAD.HI.U32 R6, R19, R2, RZ ;  /* 0x0000000213067227 */ /* 0x000fe200078e00ff */
[----:B------:R-:W-:-:S04]  /*1f80*/  @P3 SHF.R.U32.HI R17, RZ, R3, R20 ;  /* 0x00000003ff113219 */ /* 0x000fc80000011614 */
[----:B------:R-:W-:Y:S01]  /*1f90*/  @P3 SHF.R.U32.HI R19, RZ, R3, R6 ;  /* 0x00000003ff133219 */ /* 0x000fe20000011606 */
[----:B------:R-:W-:-:S04]  /*1fa0*/  IMAD R17, R72, R17, RZ ;  /* 0x0000001148117224 */ /* 0x000fc800078e02ff */
[----:B------:R-:W-:Y:S01]  /*1fb0*/  IMAD R6, R72, R19, RZ ;  /* 0x0000001348067224 */ /* 0x000fe200078e02ff */
[C---:B------:R-:W-:Y:S02]  /*1fc0*/  ISETP.GE.AND P0, PT, R5.reuse, R17, PT ;  /* 0x000000110500720c */ /* 0x040fe40003f06270 */
[----:B------:R-:W-:Y:S02]  /*1fd0*/  IADD3 R17, PT, PT, -R5, RZ, RZ ;  /* 0x000000ff05117210 */ /* 0x000fe40007ffe1ff */
[----:B------:R-:W-:Y:S01]  /*1fe0*/  ISETP.GE.OR P0, PT, R7, R6, P0 ;  /* 0x000000060700720c */ /* 0x000fe20000706670 */
[----:B------:R-:W-:-:S04]  /*1ff0*/  IMAD.HI.U32 R6, R5, R2, RZ ;  /* 0x0000000205067227 */ /* 0x000fc800078e00ff */
[----:B------:R-:W-:Y:S01]  /*2000*/  IMAD R8, R4, R17, R8 ;  /* 0x0000001104087224 */ /* 0x000fe200078e0208 */
[----:B------:R-:W-:-:S04]  /*2010*/  SHF.R.U32.HI R6, RZ, R3, R6 ;  /* 0x00000003ff067219 */ /* 0x000fc80000011606 */
[----:B------:R-:W-:-:S03]  /*2020*/  SEL R6, R5, R6, !P3 ;  /* 0x0000000605067207 */ /* 0x000fc60005800000 */
[----:B------:R-:W-:-:S04]  /*2030*/  @!P0 IMAD.HI.U32 R16, R7, R2, RZ ;  /* 0x0000000207108227 */ /* 0x000fc800078e00ff */
[----:B------:R-:W-:Y:S01]  /*2040*/  IMAD.MOV R2, RZ, RZ, -R6 ;  /* 0x000000ffff027224 */ /* 0x000fe200078e0a06 */
[----:B------:R-:W-:-:S03]  /*2050*/  @!P0 SHF.R.U32.HI R16, RZ, R3, R16 ;  /* 0x00000003ff108219 */ /* 0x000fc60000011610 */
[----:B------:R-:W-:Y:S01]  /*2060*/  IMAD R2, R72, R2, R5 ;  /* 0x0000000248027224 */ /* 0x000fe200078e0205 */
        /* <DEDUP_REMOVED lines=9> */
.L_x_33:
[----:B------:R-:W1:Y:S02]  /*2100*/  LDCU UR8, c[0x0][0xb30] ;  /* 0x00016600ff0877ac */ /* 0x000e640008000800 */
[----:B-1----:R-:W-:-:S09]  /*2110*/  UISETP.NE.AND UP0, UPT, UR8, 0x1, UPT ;  /* 0x000000010800788c */ /* 0x002fd2000bf05270 */
[----:B------:R-:W-:Y:S05]  /*2120*/  BRA.U UP0, `(.L_x_34) ;  /* 0x0000000100407547 */ /* 0x000fea000b800000 */
[----:B------:R-:W1:Y:S08]  /*2130*/  LDC.64 R4, c[0x0][0xb10] ;  /* 0x0002c400ff047b82 */ /* 0x000e700000000a00 */
[----:B------:R-:W2:Y:S08]  /*2140*/  LDC.64 R2, c[0x0][0xb18] ;  /* 0x0002c600ff027b82 */ /* 0x000eb00000000a00 */
[----:B------:R-:W3:Y:S08]  /*2150*/  LDC R6, c[0x0][0xb20] ;  /* 0x0002c800ff067b82 */ /* 0x000ef00000000800 */
[----:B------:R-:W4:Y:S01]  /*2160*/  LDC R16, c[0x0][0xb0c] ;  /* 0x0002c300ff107b82 */ /* 0x000f220000000800 */
[----:B-1----:R-:W-:-:S05]  /*2170*/  IMAD.HI.U32 R4, R11, R4, RZ ;  /* 0x000000040b047227 */ /* 0x002fca00078e00ff */
[----:B------:R-:W-:Y:S01]  /*2180*/  SHF.R.U32.HI R4, RZ, R5, R4 ;  /* 0x00000005ff047219 */ /* 0x000fe20000011604 */
[----:B--2---:R-:W-:Y:S01]  /*2190*/  IMAD.HI.U32 R3, R8, R3, RZ ;  /* 0x0000000308037227 */ /* 0x004fe200078e00ff */
[----:B------:R-:W-:-:S04]  /*21a0*/  ISETP.NE.AND P0, PT, R2, 0x1, PT ;  /* 0x000000010200780c */ /* 0x000fc80003f05270 */
[----:B---3--:R-:W-:-:S04]  /*21b0*/  SHF.R.U32.HI R3, RZ, R6, R3 ;  /* 0x00000006ff037219 */ /* 0x008fc80000011603 */
[----:B------:R-:W-:Y:S02]  /*21c0*/  SEL R3, R8, R3, !P0 ;  /* 0x0000000308037207 */ /* 0x000fe40004000000 */
[----:B----4-:R-:W-:-:S04]  /*21d0*/  ISETP.NE.AND P1, PT, R16, 0x1, PT ;  /* 0x000000011000780c */ /* 0x010fc80003f25270 */
[----:B------:R-:W-:-:S05]  /*21e0*/  SEL R4, R11, R4, !P1 ;  /* 0x000000040b047207 */ /* 0x000fca0004800000 */
[----:B------:R-:W-:Y:S02]  /*21f0*/  IMAD.IADD R5, R3, 0x1, -R4 ;  /* 0x0000000103057824 */ /* 0x000fe400078e0a04 */
[----:B------:R-:W-:Y:S02]  /*2200*/  IMAD.IADD R3, R4, 0x1, -R3 ;  /* 0x0000000104037824 */ /* 0x000fe400078e0a03 */
[----:B------:R-:W-:Y:S02]  /*2210*/  IMAD R11, R5, R16, R11 ;  /* 0x00000010050b7224 */ /* 0x000fe400078e020b */
[----:B------:R-:W-:-:S07]  /*2220*/  IMAD R8, R3, R2, R8 ;  /* 0x0000000203087224 */ /* 0x000fce00078e0208 */
.L_x_34:
[----:B------:R-:W-:Y:S01]  /*2230*/  VIADD R14, R14, 0x1 ;  /* 0x000000010e0e7836 */ /* 0x000fe20000000000 */
[----:B------:R-:W-:Y:S01]  /*2240*/  PLOP3.LUT P1, PT, PT, PT, PT, 0x80, 0x8 ;  /* 0x000000000008781c */ /* 0x000fe20003f2f070 */
[----:B------:R-:W-:Y:S02]  /*2250*/  IMAD.IADD R21, R11, 0x1, R170 ;  /* 0x000000010b157824 */ /* 0x000fe400078e02aa */
[----:B------:R-:W-:Y:S01]  /*2260*/  IMAD.IADD R20, R8, 0x1, R147 ;  /* 0x0000000108147824 */ /* 0x000fe200078e0293 */
[----:B------:R-:W-:-:S04]  /*2270*/  ISETP.NE.AND P0, PT, R14, 0x2, PT ;  /* 0x000000020e00780c */ /* 0x000fc80003f05270 */
[----:B------:R-:W-:Y:S02]  /*2280*/  SEL R2, RZ, 0x1, P0 ;  /* 0x00000001ff027807 */ /* 0x000fe40000000000 */
[----:B------:R-:W-:Y:S02]  /*2290*/  SEL R14, R14, RZ, P0 ;  /* 0x000000ff0e0e7207 */ /* 0x000fe40000000000 */
[----:B------:R-:W-:Y:S01]  /*22a0*/  LOP3.LUT R13, R13, R2, RZ, 0x3c, !PT ;  /* 0x000000020d0d7212 */ /* 0x000fe200078e3cff */
[----:B------:R-:W-:Y:S06]  /*22b0*/  @P2 BRA `(.L_x_35) ;  /* 0xfffffff000a02947 */ /* 0x000fec000383ffff */
[----:B------:R-:W-:Y:S01]  /*22c0*/  UIADD3 UR4, UPT, UPT, UR4, 0x30, URZ ;  /* 0x0000003004047890 */ /* 0x000fe2000fffe0ff */
[----:B------:R-:W-:-:S03]  /*22d0*/  SHF.L.U32 R3, R15, 0x1f, RZ ;  /* 0x0000001f0f037819 */ /* 0x000fc600000006ff */
[----:B------:R-:W-:-:S09]  /*22e0*/  ULEA UR5, UR6, UR4, 0x3 ;  /* 0x0000000406057291 */ /* 0x000fd2000f8e18ff */
[----:B------:R-:W1:Y:S02]  /*22f0*/  SYNCS.PHASECHK.TRANS64.TRYWAIT P0, [UR5], R3 ;  /* 0x00000003ff0075a7 */ /* 0x000e640008001105 */
[----:B-1----:R-:W-:Y:S05]  /*2300*/  @!P0 BRA `(.L_x_36) ;  /* 0x0000006000688947 */ /* 0x002fea0003800000 */
.L_x_113:
[----:B------:R-:W-:-:S04]  /*2310*/  UIADD3 UR6, UPT, UPT, UR6, 0x1, URZ ;  /* 0x0000000106067890 */ /* 0x000fc8000fffe0ff */
[----:B------:R-:W-:-:S04]  /*2320*/  UISETP.NE.AND UP0, UPT, UR6, 0x6, UPT ;  /* 0x000000060600788c */ /* 0x000fc8000bf05270 */
[----:B------:R-:W-:Y:S02]  /*2330*/  USEL UR7, URZ, 0x1, UP0 ;  /* 0x00000001ff077887 */ /* 0x000fe40008000000 */
[----:B------:R-:W-:-:S04]  /*2340*/  USEL UR6, UR6, URZ, UP0 ;  /* 0x000000ff06067287 */ /* 0x000fc80008000000 */
[----:B------:R-:W-:Y:S01]  /*2350*/  ULEA UR5, UR6, UR4, 0x3 ;  /* 0x0000000406057291 */ /* 0x000fe2000f8e18ff */
[----:B------:R-:W-:-:S04]  /*2360*/  LOP3.LUT R2, R15, UR7, RZ, 0x3c, !PT ;  /* 0x000000070f027c12 */ /* 0x000fc8000f8e3cff */
[----:B-1----:R-:W-:-:S04]  /*2370*/  SHF.L.U32 R3, R2, 0x1f, RZ ;  /* 0x0000001f02037819 */ /* 0x002fc800000006ff */
[----:B------:R-:W1:Y:S02]  /*2380*/  SYNCS.PHASECHK.TRANS64.TRYWAIT P0, [UR5], R3 ;  /* 0x00000003ff0075a7 */ /* 0x000e640008001105 */
[----:B-1----:R-:W-:Y:S05]  /*2390*/  @!P0 BRA `(.L_x_37) ;  /* 0x00000060005c8947 */ /* 0x002fea0003800000 */
.L_x_115:
        /* <DEDUP_REMOVED lines=9> */
.L_x_117:
        /* <DEDUP_REMOVED lines=9> */
.L_x_119:
        /* <DEDUP_REMOVED lines=9> */
.L_x_121:
[----:B------:R-:W-:-:S04]  /*2550*/  UIADD3 UR6, UPT, UPT, UR6, 0x1, URZ ;  /* 0x0000000106067890 */ /* 0x000fc8000fffe0ff */
[----:B------:R-:W-:-:S04]  /*2560*/  UISETP.NE.AND UP0, UPT, UR6, 0x6, UPT ;  /* 0x000000060600788c */ /* 0x000fc8000bf05270 */
[----:B------:R-:W-:Y:S02]  /*2570*/  USEL UR5, URZ, 0x1, UP0 ;  /* 0x00000001ff057887 */ /* 0x000fe40008000000 */
[----:B------:R-:W-:-:S04]  /*2580*/  USEL UR6, UR6, URZ, UP0 ;  /* 0x000000ff06067287 */ /* 0x000fc80008000000 */
[----:B------:R-:W-:Y:S01]  /*2590*/  ULEA UR6, UR6, UR4, 0x3 ;  /* 0x0000000406067291 */ /* 0x000fe2000f8e18ff */
[----:B-1----:R-:W-:-:S04]  /*25a0*/  LOP3.LUT R3, R2, UR5, RZ, 0x3c, !PT ;  /* 0x0000000502037c12 */ /* 0x002fc8000f8e3cff */
[----:B------:R-:W-:Y:S01]  /*25b0*/  SHF.L.U32 R3, R3, 0x1f, RZ ;  /* 0x0000001f03037819 */ /* 0x000fe200000006ff */
[----:B----4-:R-:W-:-:S07]  /*25c0*/  IMAD.U32 R0, RZ, RZ, UR6 ;  /* 0x00000006ff007e24 */ /* 0x010fce000f8e00ff */
.L_x_41:
[----:B-1----:R1:W2:Y:S02]  /*25d0*/  SYNCS.PHASECHK.TRANS64.TRYWAIT P0, [R0+URZ], R3 ;  /* 0x00000003000075a7 */ /* 0x0022a400080011ff */
[----:B--2---:R-:W-:Y:S05]  /*25e0*/  @!P0 NANOSLEEP.SYNCS 0x989680 ;  /* 0x009896800000895d */ /* 0x004fea0003900000 */
[----:B------:R-:W2:Y:S02]  /*25f0*/  @!P0 SYNCS.PHASECHK.TRANS64 P0, [R0+URZ], R3 ;  /* 0x00000003000085a7 */ /* 0x000ea400080010ff */
[----:B--2---:R-:W-:Y:S05]  /*2600*/  @P0 EXIT ;  /* 0x000000000000094d */ /* 0x004fea0003800000 */
[----:B------:R-:W-:Y:S05]  /*2610*/  BRA `(.L_x_41) ;  /* 0xfffffffc00ec7947 */ /* 0x000fea000383ffff */
.L_x_17:
[----:B------:R-:W-:-:S04]  /*2620*/  UISETP.NE.AND UP1, UPT, UR37, URZ, UPT ;  /* 0x000000ff2500728c */ /* 0x000fc8000bf25270 */
[----:B------:R-:W-:-:S09]  /*2630*/  UISETP.NE.OR UP1, UPT, UR8, 0x1, UP1 ;  /* 0x000000010800788c */ /* 0x000fd20008f25670 */
[----:B------:R-:W-:Y:S05]  /*2640*/  BRA.U UP1, `(.L_x_42) ;  /* 0x0000000501487547 */ /* 0x000fea000b800000 */
[----:B------:R-:W-:Y:S01]  /*2650*/  ISETP.NE.AND P2, PT, R2, RZ, PT ;  /* 0x000000ff0200720c */ /* 0x000fe20003f45270 */
[----:B------:R-:W-:Y:S01]  /*2660*/  IMAD.MOV.U32 R12, RZ, RZ, 0x1 ;  /* 0x00000001ff0c7424 */ /* 0x000fe200078e00ff */
[----:B------:R-:W-:Y:S02]  /*2670*/  CS2R R10, SRZ ;  /* 0x00000000000a7805 */ /* 0x000fe4000001ff00 */
[----:B------:R-:W-:Y:S01]  /*2680*/  CS2R R8, SRZ ;  /* 0x0000000000087805 */ /* 0x000fe2000001ff00 */
[----:B------:R-:W-:Y:S01]  /*2690*/  UMOV UR4, 0x400 ;  /* 0x0000040000047882 */ /* 0x000fe20000000000 */
[----:B------:R-:W-:Y:S01]  /*26a0*/  UMOV UR6, URZ ;  /* 0x000000ff00067c82 */ /* 0x000fe20008000000 */
[----:B------:R-:W-:-:S12]  /*26b0*/  ULEA UR37, UR37, UR4, 0x18 ;  /* 0x0000000425257291 */ /* 0x000fd8000f8ec0ff */
.L_x_46:
[----:B------:R-:W-:Y:S02]  /*26c0*/  LEA R0, R8, UR37, 0x3 ;  /* 0x0000002508007c11 */ /* 0x000fe4000f8e18ff */
[----:B------:R-:W-:-:S03]  /*26d0*/  SHF.L.U32 R5, R9, 0x1f, RZ ;  /* 0x0000001f09057819 */ /* 0x000fc600000006ff */
[----:B------:R-:W-:Y:S01]  /*26e0*/  VIADD R4, R0, 0x100 ;  /* 0x0000010000047836 */ /* 0x000fe20000000000 */
[----:B------:R-:W1:Y:S02]  /*26f0*/  SYNCS.PHASECHK.TRANS64.TRYWAIT P0, [R0+URZ+0xf0], R5 ;  /* 0x0000f005000075a7 */ /* 0x000e6400080011ff */
[----:B-1----:R-:W-:Y:S05]  /*2700*/  @!P0 BRA `(.L_x_43) ;  /* 0x0000005c00e08947 */ /* 0x002fea0003800000 */
.L_x_122:
[----:B------:R-:W-:Y:S01]  /*2710*/  ULEA UR5, UR6, UR37, 0x3 ;  /* 0x0000002506057291 */ /* 0x000fe2000f8e18ff */
[----:B------:R-:W-:Y:S02]  /*2720*/  PRMT R4, RZ, 0x654, R4 ;  /* 0x00000654ff047816 */ /* 0x000fe40000000004 */
[----:B-1----:R-:W-:Y:S01]  /*2730*/  SHF.L.U32 R5, R12, 0x1f, RZ ;  /* 0x0000001f0c057819 */ /* 0x002fe200000006ff */
[----:B------:R-:W-:Y:S01]  /*2740*/  UIADD3 UR4, UPT, UPT, UR5, 0x90, URZ ;  /* 0x0000009005047890 */ /* 0x000fe2000fffe0ff */
[----:B------:R1:W-:Y:S05]  /*2750*/  SYNCS.ARRIVE.TRANS64.RED.A1T0 RZ, [R4+URZ], RZ ;  /* 0x000000ff04ff79a7 */ /* 0x0003ea00081004ff */
[----:B------:R-:W-:Y:S01]  /*2760*/  IMAD.U32 R7, RZ, RZ, UR4 ;  /* 0x00000004ff077e24 */ /* 0x000fe2000f8e00ff */
[----:B------:R-:W2:Y:S04]  /*2770*/  SYNCS.PHASECHK.TRANS64.TRYWAIT P0, [UR5+0xa0], R5 ;  /* 0x0000a005ff0075a7 */ /* 0x000ea80008001105 */
[----:B------:R-:W-:Y:S01]  /*2780*/  PRMT R6, R2, 0x654, R7 ;  /* 0x0000065402067816 */ /* 0x000fe20000000007 */
[----:B-1----:R-:W-:Y:S01]  /*2790*/  @!P2 IMAD.MOV.U32 R4, RZ, RZ, 0x10 ;  /* 0x00000010ff04a424 */ /* 0x002fe200078e00ff */
[----:B--2---:R-:W-:Y:S06]  /*27a0*/  @!P0 BRA `(.L_x_44) ;  /* 0x0000005c00cc8947 */ /* 0x004fec0003800000 */
.L_x_124:
[----:B------:R-:W-:Y:S01]  /*27b0*/  ULEA UR4, UR6, UR37, 0x4 ;  /* 0x0000002506047291 */ /* 0x000fe2000f8e20ff */
[----:B------:R-:W-:Y:S01]  /*27c0*/  SEL R3, R6, R3, !P2 ;  /* 0x0000000306037207 */ /* 0x000fe20005000000 */
[----:B------:R-:W-:Y:S01]  /*27d0*/  UIADD3 UR5, UPT, UPT, UR5, 0x90, URZ ;  /* 0x0000009005057890 */ /* 0x000fe2000fffe0ff */
[----:B-1----:R-:W-:Y:S01]  /*27e0*/  LEA R0, R11, UR37, 0x3 ;  /* 0x000000250b007c11 */ /* 0x002fe2000f8e18ff */
[----:B------:R-:W-:Y:S01]  /*27f0*/  UIADD3 UR4, UPT, UPT, UR4, 0x120, URZ ;  /* 0x0000012004047890 */ /* 0x000fe2000fffe0ff */
[----:B------:R-:W-:Y:S01]  /*2800*/  SHF.L.U32 R5, R10, 0x1f, RZ ;  /* 0x0000001f0a057819 */ /* 0x000fe200000006ff */
[----:B------:R1:W-:Y:S01]  /*2810*/  @!P2 SYNCS.ARRIVE.TRANS64.RED RZ, [R3+URZ], R4 ;  /* 0x0000000403ffa9a7 */ /* 0x0003e200080004ff */
[----:B------:R-:W-:Y:S01]  /*2820*/  UIADD3 UR6, UPT, UPT, UR6, 0x1, URZ ;  /* 0x0000000106067890 */ /* 0x000fe2000fffe0ff */
[----:B------:R-:W-:-:S03]  /*2830*/  VIADD R8, R8, 0x1 ;  /* 0x0000000108087836 */ /* 0x000fc60000000000 */
[----:B------:R-:W-:Y:S02]  /*2840*/  UISETP.NE.AND UP0, UPT, UR6, 0x2, UPT ;  /* 0x000000020600788c */ /* 0x000fe4000bf05270 */
[----:B------:R-:W-:Y:S06]  /*2850*/  UGETNEXTWORKID.BROADCAST [UR4], [UR5] ;  /* 0x00000000040073ca */ /* 0x000fec0008000100 */
[----:B------:R-:W-:Y:S01]  /*2860*/  USEL UR4, URZ, 0x1, UP0 ;  /* 0x00000001ff047887 */ /* 0x000fe20008000000 */
[----:B------:R-:W-:Y:S01]  /*2870*/  ISETP.NE.AND P0, PT, R8, 0x2, PT ;  /* 0x000000020800780c */ /* 0x000fe20003f05270 */
[----:B------:R-:W-:Y:S01]  /*2880*/  USEL UR6, UR6, URZ, UP0 ;  /* 0x000000ff06067287 */ /* 0x000fe20008000000 */
[----:B------:R-:W2:Y:S03]  /*2890*/  SYNCS.PHASECHK.TRANS64.TRYWAIT P1, [R0+URZ+0x90], R5 ;  /* 0x00009005000075a7 */ /* 0x000ea600080211ff */
[----:B------:R-:W-:Y:S01]  /*28a0*/  LOP3.LUT R12, R12, UR4, RZ, 0x3c, !PT ;  /* 0x000000040c0c7c12 */ /* 0x000fe2000f8e3cff */
[----:B-12---:R-:W-:Y:S07]  /*28b0*/  @!P1 BRA `(.L_x_45) ;  /* 0x0000005c00a09947 */ /* 0x006fee0003800000 */
.L_x_125:
[C---:B------:R-:W-:Y:S01]  /*28c0*/  LEA R4, R11.reuse, UR37, 0x4 ;  /* 0x000000250b047c11 */ /* 0x040fe2000f8e20ff */
[----:B-1----:R-:W-:Y:S01]  /*28d0*/  VIADD R0, R0, 0xa0 ;  /* 0x000000a000007836 */ /* 0x002fe20000000000 */
[----:B------:R-:W-:Y:S01]  /*28e0*/  SEL R8, R8, RZ, P0 ;  /* 0x000000ff08087207 */ /* 0x000fe20000000000 */
[----:B------:R-:W-:-:S03]  /*28f0*/  VIADD R11, R11, 0x1 ;  /* 0x000000010b0b7836 */ /* 0x000fc60000000000 */
[----:B------:R-:W1:Y:S01]  /*2900*/  LDS.128 R4, [R4+0x120] ;  /* 0x0001200004047984 */ /* 0x000e620000000c00 */
[----:B------:R-:W-:Y:S02]  /*2910*/  PRMT R0, RZ, 0x654, R0 ;  /* 0x00000654ff007816 */ /* 0x000fe40000000000 */
[C---:B------:R-:W-:Y:S01]  /*2920*/  ISETP.NE.AND P1, PT, R11.reuse, 0x2, PT ;  /* 0x000000020b00780c */ /* 0x040fe20003f25270 */
[----:B------:R-:W-:Y:S01]  /*2930*/  @!PT LDS RZ, [RZ] ;  /* 0x00000000fffff984 */ /* 0x000fe20000000800 */
[----:B------:R-:W-:Y:S01]  /*2940*/  @!PT LDS RZ, [RZ] ;  /* 0x00000000fffff984 */ /* 0x000fe20000000800 */
[----:B------:R-:W-:Y:S01]  /*2950*/  @!PT LDS RZ, [RZ] ;  /* 0x00000000fffff984 */ /* 0x000fe20000000800 */
[----:B------:R-:W-:Y:S01]  /*2960*/  @!PT LDS RZ, [RZ] ;  /* 0x00000000fffff984 */ /* 0x000fe20000000800 */
[----:B------:R2:W-:Y:S06]  /*2970*/  MEMBAR.ALL.CTA ;  /* 0x0000000000007992 */ /* 0x0005ec0000008000 */
[----:B--2---:R-:W2:Y:S01]  /*2980*/  FENCE.VIEW.ASYNC.S ;  /* 0x00000000000073c6 */ /* 0x004ea20000000000 */
[----:B------:R-:W-:Y:S01]  /*2990*/  SEL R11, R11, RZ, P1 ;  /* 0x000000ff0b0b7207 */ /* 0x000fe20000800000 */
[----:B--2---:R2:W-:Y:S01]  /*29a0*/  SYNCS.ARRIVE.TRANS64.RED.A1T0 RZ, [R0+URZ], RZ ;  /* 0x000000ff00ff79a7 */ /* 0x0045e200081004ff */
[----:B-1----:R-:W-:-:S02]  /*29b0*/  LOP3.LUT P3, RZ, R6, 0x1, RZ, 0xc0, !PT ;  /* 0x0000000106ff7812 */ /* 0x002fc4000786c0ff */
[----:B------:R-:W-:-:S04]  /*29c0*/  SEL R5, RZ, 0x1, P1 ;  /* 0x00000001ff057807 */ /* 0x000fc80000800000 */
[----:B------:R-:W-:Y:S02]  /*29d0*/  LOP3.LUT R10, R10, R5, RZ, 0x3c, !PT ;  /* 0x000000050a0a7212 */ /* 0x000fe400078e3cff */
[----:B--2---:R-:W-:-:S04]  /*29e0*/  SEL R0, RZ, 0x1, P0 ;  /* 0x00000001ff007807 */ /* 0x004fc80000000000 */
[----:B------:R-:W-:Y:S01]  /*29f0*/  LOP3.LUT R9, R9, R0, RZ, 0x3c, !PT ;  /* 0x0000000009097212 */ /* 0x000fe200078e3cff */
[----:B------:R-:W-:Y:S06]  /*2a00*/  @P3 BRA `(.L_x_46) ;  /* 0xfffffffc002c3947 */ /* 0x000fec000383ffff */
[----:B------:R-:W-:Y:S01]  /*2a10*/  ULEA UR5, UR6, UR37, 0x3 ;  /* 0x0000002506057291 */ /* 0x000fe2000f8e18ff */
[----:B------:R-:W-:-:S08]  /*2a20*/  SHF.L.U32 R3, R12, 0x1f, RZ ;  /* 0x0000001f0c037819 */ /* 0x000fd000000006ff */
[----:B------:R-:W1:Y:S02]  /*2a30*/  SYNCS.PHASECHK.TRANS64 P0, [UR5+0xa0], R3 ;  /* 0x0000a003ff0075a7 */ /* 0x000e640008001005 */
[----:B-1----:R-:W-:Y:S05]  /*2a40*/  @P0 BRA `(.L_x_47) ;  /* 0x0000000000080947 */ /* 0x002fea0003800000 */
[----:B------:R-:W1:Y:S02]  /*2a50*/  SYNCS.PHASECHK.TRANS64.TRYWAIT P0, [UR5+0xa0], R3 ;  /* 0x0000a003ff0075a7 */ /* 0x000e640008001105 */
[----:B-1----:R-:W-:Y:S05]  /*2a60*/  @!P0 BRA `(.L_x_48) ;  /* 0x0000005c00488947 */ /* 0x002fea0003800000 */
.L_x_47:
[----:B------:R-:W-:-:S04]  /*2a70*/  UIADD3 UR4, UPT, UPT, UR6, 0x1, URZ ;  /* 0x0000000106047890 */ /* 0x000fc8000fffe0ff */
[----:B------:R-:W-:-:S04]  /*2a80*/  UISETP.NE.AND UP0, UPT, UR4, 0x2, UPT ;  /* 0x000000020400788c */ /* 0x000fc8000bf05270 */
[----:B------:R-:W-:Y:S02]  /*2a90*/  USEL UR7, URZ, 0x1, UP0 ;  /* 0x00000001ff077887 */ /* 0x000fe40008000000 */
[----:B------:R-:W-:-:S04]  /*2aa0*/  USEL UR4, UR4, URZ, UP0 ;  /* 0x000000ff04047287 */ /* 0x000fc80008000000 */
[----:B------:R-:W-:Y:S01]  /*2ab0*/  ULEA UR4, UR4, UR37, 0x3 ;  /* 0x0000002504047291 */ /* 0x000fe2000f8e18ff */
[----:B-1----:R-:W-:-:S04]  /*2ac0*/  LOP3.LUT R3, R12, UR7, RZ, 0x3c, !PT ;  /* 0x000000070c037c12 */ /* 0x002fc8000f8e3cff */
[----:B------:R-:W-:-:S04]  /*2ad0*/  SHF.L.U32 R0, R3, 0x1f, RZ ;  /* 0x0000001f03007819 */ /* 0x000fc800000006ff */
[----:B------:R-:W1:Y:S02]  /*2ae0*/  SYNCS.PHASECHK.TRANS64 P0, [UR4+0xa0], R0 ;  /* 0x0000a000ff0075a7 */ /* 0x000e640008001004 */
[----:B-1----:R-:W-:Y:S05]  /*2af0*/  @P0 EXIT ;  /* 0x000000000000094d */ /* 0x002fea0003800000 */
[----:B------:R-:W-:Y:S02]  /*2b00*/  SHF.L.U32 R3, R3, 0x1f, RZ ;  /* 0x0000001f03037819 */ /* 0x000fe400000006ff */
[----:B------:R-:W-:-:S07]  /*2b10*/  MOV R0, UR4 ;  /* 0x0000000400007c02 */ /* 0x000fce0008000f00 */
.L_x_49:
[----:B-1----:R1:W2:Y:S02]  /*2b20*/  SYNCS.PHASECHK.TRANS64.TRYWAIT P0, [R0+URZ+0xa0], R3 ;  /* 0x0000a003000075a7 */ /* 0x0022a400080011ff */
[----:B--2---:R-:W-:Y:S05]  /*2b30*/  @!P0 NANOSLEEP.SYNCS 0x989680 ;  /* 0x009896800000895d */ /* 0x004fea0003900000 */
[----:B------:R-:W2:Y:S02]  /*2b40*/  @!P0 SYNCS.PHASECHK.TRANS64 P0, [R0+URZ+0xa0], R3 ;  /* 0x0000a003000085a7 */ /* 0x000ea400080010ff */
[----:B--2---:R-:W-:Y:S05]  /*2b50*/  @P0 EXIT ;  /* 0x000000000000094d */ /* 0x004fea0003800000 */
[----:B------:R-:W-:Y:S05]  /*2b60*/  BRA `(.L_x_49) ;  /* 0xfffffffc00ec7947 */ /* 0x000fea000383ffff */
.L_x_42:
[----:B------:R-:W-:-:S09]  /*2b70*/  UISETP.NE.AND UP1, UPT, UR8, URZ, UPT ;  /* 0x000000ff0800728c */ /* 0x000fd2000bf25270 */
[----:B------:R-:W-:Y:S05]  /*2b80*/  BRA.U UP1, `(.L_x_50) ;  /* 0x0000000d01b47547 */ /* 0x000fea000b800000 */
[----:B------:R-:W-:Y:S01]  /*2b90*/  UMOV UR4, 0x40 ;  /* 0x0000004000047882 */ /* 0x000fe20000000000 */
[----:B------:R-:W-:Y:S01]  /*2ba0*/  NOP ;  /* 0x0000000000007918 */ /* 0x000fe20000000000 */
[----:B------:R-:W-:Y:S01]  /*2bb0*/  ULEA UR4, UR37, UR4, 0x18 ;  /* 0x0000000425047291 */ /* 0x000fe2000f8ec0ff */
[----:B------:R-:W-:Y:S02]  /*2bc0*/  UMOV UR5, 0x400 ;  /* 0x0000040000057882 */ /* 0x000fe40000000000 */
[----:B------:R-:W-:-:S06]  /*2bd0*/  ULEA UR37, UR37, UR5, 0x18 ;  /* 0x0000000525257291 */ /* 0x000fcc000f8ec0ff */
[----:B------:R-:W1:Y:S02]  /*2be0*/  LDS.U8 R0, [UR4+0x1c] ;  /* 0x00001c04ff007984 */ /* 0x000e640008000000 */
[----:B-1----:R-:W-:-:S13]  /*2bf0*/  ISETP.NE.AND P0, PT, R0, RZ, PT ;  /* 0x000000ff0000720c */ /* 0x002fda0003f05270 */
[----:B------:R-:W-:Y:S05]  /*2c00*/  @P0 BRA `(.L_x_51) ;  /* 0x0000000000580947 */ /* 0x000fea0003800000 */
[----:B------:R-:W-:-:S13]  /*2c10*/  ELECT P0, URZ, PT ;  /* 0x0000000000ff782f */ /* 0x000fda0003800000 */
[----:B------:R-:W-:Y:S05]  /*2c20*/  @!P0 BRA `(.L_x_52) ;  /* 0x0000000000608947 */ /* 0x000fea0003800000 */
[----:B------:R-:W-:Y:S01]  /*2c30*/  UMOV UR5, 0x10 ;  /* 0x0000001000057882 */ /* 0x000fe20000000000 */
[----:B------:R-:W-:Y:S01]  /*2c40*/  HFMA2 R0, -RZ, RZ, 0, 5.9604644775390625e-08 ;  /* 0x00000001ff007431 */ /* 0x000fe200000001ff */
[----:B------:R-:W-:-:S03]  /*2c50*/  MOV R2, 0xffff ;  /* 0x0000ffff00027802 */ /* 0x000fc60000000f00 */
[----:B------:R-:W-:Y:S04]  /*2c60*/  DEPBAR.LE SB1, 0x36 ;  /* 0x00009d800000791a */ /* 0x000fe80000000000 */
[----:B------:R-:W1:Y:S02]  /*2c70*/  UTCATOMSWS.FIND_AND_SET.ALIGN UP0, UR5, UR5 ;  /* 0x00000005000575e3 */ /* 0x000e640008000800 */
[----:B-1----:R-:W-:Y:S01]  /*2c80*/  MOV R3, UR5 ;  /* 0x0000000500037c02 */ /* 0x002fe20008000f00 */
[----:B------:R-:W-:Y:S06]  /*2c90*/  BRA.U UP0, `(.L_x_53) ;  /* 0x0000000100187547 */ /* 0x000fec000b800000 */
.L_x_54:
[----:B------:R-:W-:Y:S05]  /*2ca0*/  NANOSLEEP 0x64 ;  /* 0x000000640000795d */ /* 0x000fea0003800000 */
[----:B------:R-:W-:-:S05]  /*2cb0*/  UMOV UR5, 0x10 ;  /* 0x0000001000057882 */ /* 0x000fca0000000000 */
[----:B------:R-:W-:Y:S04]  /*2cc0*/  DEPBAR.LE SB1, 0x36 ;  /* 0x00009d800000791a */ /* 0x000fe80000000000 */
[----:B------:R-:W1:Y:S02]  /*2cd0*/  UTCATOMSWS.FIND_AND_SET.ALIGN UP0, UR5, UR5 ;  /* 0x00000005000575e3 */ /* 0x000e640008000800 */
[----:B-1----:R-:W-:Y:S01]  /*2ce0*/  MOV R3, UR5 ;  /* 0x0000000500037c02 */ /* 0x002fe20008000f00 */
[----:B------:R-:W-:Y:S05]  /*2cf0*/  BRA.U !UP0, `(.L_x_54) ;  /* 0xfffffffd08e87547 */ /* 0x000fea000b83ffff */
.L_x_53:
[-C--:B------:R-:W-:Y:S02]  /*2d00*/  SHF.L.U32 R2, R2, R3.reuse, RZ ;  /* 0x0000000302027219 */ /* 0x080fe400000006ff */
[----:B------:R-:W-:Y:S01]  /*2d10*/  SHF.L.U32 R0, R0, R3, RZ ;  /* 0x0000000300007219 */ /* 0x000fe200000006ff */
[----:B------:R-:W-:Y:S02]  /*2d20*/  IMAD.SHL.U32 R3, R3, 0x20, RZ ;  /* 0x0000002003037824 */ /* 0x000fe400078e00ff */
[----:B------:R1:W-:Y:S04]  /*2d30*/  ATOMS.OR RZ, [UR4+0x14], R2 ;  /* 0x00001402ffff798c */ /* 0x0003e8000b000004 */
[----:B------:R1:W-:Y:S04]  /*2d40*/  ATOMS.OR RZ, [UR4+0x18], R0 ;  /* 0x00001800ffff798c */ /* 0x0003e8000b000004 */
[----:B------:R1:W-:Y:S01]  /*2d50*/  STS [UR37+0x140], R3 ;  /* 0x00014003ff007988 */ /* 0x0003e20008000825 */
[----:B------:R-:W-:Y:S05]  /*2d60*/  BRA `(.L_x_52) ;  /* 0x0000000000107947 */ /* 0x000fea0003800000 */
.L_x_51:
[----:B------:R-:W-:Y:S02]  /*2d70*/  MOV R0, 0xffffffff ;  /* 0xffffffff00007802 */ /* 0x000fe40000000f00 */
[----:B------:R-:W-:-:S03]  /*2d80*/  MOV R2, 0x2db0 ;  /* 0x00002db000027802 */ /* 0x000fc60000000f00 */
[----:B------:R1:W-:Y:S04]  /*2d90*/  STS [UR37+0x140], R0 ;  /* 0x00014000ff007988 */ /* 0x0003e80008000825 */
[----:B-1-3-5:R-:W-:Y:S05]  /*2da0*/  CALL.REL.NOINC `($__internal_1_$__cuda_sm10x_tcgen05_guardrail_trap_phase_invalid_during_alloc) ;  /* 0x0000006000047944 */ /* 0x02afea0003c00000 */
.L_x_52:
[----:B------:R-:W-:Y:S05]  /*2db0*/  WARPSYNC.ALL ;  /* 0x0000000000007948 */ /* 0x000fea0003800000 */
[----:B------:R-:W2:Y:S01]  /*2dc0*/  S2UR UR5, SR_CgaCtaId ;  /* 0x00000000000579c3 */ /* 0x000ea20000008800 */
[----:B------:R-:W-:Y:S01]  /*2dd0*/  UMOV UR4, 0x400 ;  /* 0x0000040000047882 */ /* 0x000fe20000000000 */
[----:B------:R-:W-:-:S06]  /*2de0*/  NOP ;  /* 0x0000000000007918 */ /* 0x000fcc0000000000 */
[----:B------:R-:W-:Y:S06]  /*2df0*/  BAR.ARV 0x6, 0xa0 ;  /* 0x0182800000007b1d */ /* 0x000fec0000002000 */
[----:B------:R-:W4:Y:S01]  /*2e00*/  LDCU UR7, c[0x0][0x38c] ;  /* 0x00007180ff0777ac */ /* 0x000f220008000800 */
[----:B------:R-:W-:Y:S01]  /*2e10*/  IMAD.MOV.U32 R11, RZ, RZ, 0x1 ;  /* 0x00000001ff0b7424 */ /* 0x000fe200078e00ff */
[----:B------:R-:W-:Y:S01]  /*2e20*/  CS2R R8, SRZ ;  /* 0x0000000000087805 */ /* 0x000fe2000001ff00 */
[----:B------:R-:W-:Y:S01]  /*2e30*/  IMAD.MOV.U32 R10, RZ, RZ, RZ ;  /* 0x000000ffff0a7224 */ /* 0x000fe200078e00ff */
[----:B------:R-:W3:Y:S01]  /*2e40*/  LDCU UR6, c[0x0][0x38c] ;  /* 0x00007180ff0677ac */ /* 0x000ee20008000800 */
[----:B------:R-:W-:Y:S01]  /*2e50*/  UMOV UR15, URZ ;  /* 0x000000ff000f7c82 */ /* 0x000fe20008000000 */
[----:B------:R-:W-:Y:S01]  /*2e60*/  UMOV UR14, URZ ;  /* 0x000000ff000e7c82 */ /* 0x000fe20008000000 */
[----:B--2---:R-:W-:Y:S01]  /*2e70*/  ULEA UR5, UR5, UR4, 0x18 ;  /* 0x0000000405057291 */ /* 0x004fe2000f8ec0ff */
[----:B------:R-:W-:Y:S01]  /*2e80*/  UMOV UR24, 0x0 ;  /* 0x0000000000187882 */ /* 0x000fe20000000000 */
[----:B------:R-:W-:-:S02]  /*2e90*/  UMOV UR25, 0x8200010 ;  /* 0x0820001000197882 */ /* 0x000fc40000000000 */
[----:B------:R-:W-:Y:S02]  /*2ea0*/  UIADD3 UR10, UPT, UPT, UR5, 0x8400, URZ ;  /* 0x00008400050a7890 */ /* 0x000fe4000fffe0ff */
[----:B------:R-:W-:Y:S02]  /*2eb0*/  UIADD3 UR11, UPT, UPT, UR5, 0x20400, URZ ;  /* 0x00020400050b7890 */ /* 0x000fe4000fffe0ff */
[----:B----4-:R-:W-:Y:S01]  /*2ec0*/  UIADD3 UR7, UPT, UPT, UR7, 0x7f, URZ ;  /* 0x0000007f07077890 */ /* 0x010fe2000fffe0ff */
[----:B-1----:R-:W1:Y:S01]  /*2ed0*/  LDS R0, [UR5+0x140] ;  /* 0x00014005ff007984 */ /* 0x002e620008000800 */
[----:B------:R-:W-:Y:S02]  /*2ee0*/  USHF.R.U32.HI UR10, URZ, 0x4, UR10 ;  /* 0x00000004ff0a7899 */ /* 0x000fe4000801160a */
[----:B------:R-:W-:Y:S02]  /*2ef0*/  USHF.R.S32.HI UR4, URZ, 0x1f, UR7 ;  /* 0x0000001fff047899 */ /* 0x000fe40008011407 */
[----:B------:R-:W-:-:S02]  /*2f00*/  USHF.R.U32.HI UR11, URZ, 0x4, UR11 ;  /* 0x00000004ff0b7899 */ /* 0x000fc4000801160b */
[----:B------:R-:W-:Y:S02]  /*2f10*/  ULEA.HI UR4, UR4, UR7, URZ, 0x7 ;  /* 0x0000000704047291 */ /* 0x000fe4000f8f38ff */
[----:B------:R-:W-:Y:S02]  /*2f20*/  ULOP3.LUT UR10, UR10, 0x3fff, URZ, 0xc0, !UPT ;  /* 0x00003fff0a0a7892 */ /* 0x000fe4000f8ec0ff */
[----:B------:R-:W-:Y:S02]  /*2f30*/  USHF.R.S32.HI UR4, URZ, 0x7, UR4 ;  /* 0x00000007ff047899 */ /* 0x000fe40008011404 */
[----:B------:R-:W-:Y:S02]  /*2f40*/  ULOP3.LUT UR11, UR11, 0x3fff, URZ, 0xc0, !UPT ;  /* 0x00003fff0b0b7892 */ /* 0x000fe4000f8ec0ff */
[----:B------:R-:W-:Y:S01]  /*2f50*/  UISETP.LT.AND UP0, UPT, UR4, 0x1, UPT ;  /* 0x000000010400788c */ /* 0x000fe2000bf01270 */
[----:B------:R-:W-:Y:S01]  /*2f60*/  UMOV UR22, 0x0 ;  /* 0x0000000000167882 */ /* 0x000fe20000000000 */
[----:B------:R-:W-:-:S02]  /*2f70*/  UMOV UR23, 0x8200010 ;  /* 0x0820001000177882 */ /* 0x000fc40000000000 */
[----:B------:R-:W-:Y:S02]  /*2f80*/  USEL UR9, UR4, 0x1, !UP0 ;  /* 0x0000000104097887 */ /* 0x000fe4000c000000 */
[----:B------:R-:W-:Y:S02]  /*2f90*/  ULOP3.LUT UR10, UR10, 0x10000, URZ, 0xfc, !UPT ;  /* 0x000100000a0a7892 */ /* 0x000fe4000f8efcff */
[----:B------:R-:W-:Y:S02]  /*2fa0*/  ULOP3.LUT UR11, UR11, 0x10000, URZ, 0xfc, !UPT ;  /* 0x000100000b0b7892 */ /* 0x000fe4000f8efcff */
[----:B------:R-:W-:Y:S02]  /*2fb0*/  UIADD3 UR9, UPT, UPT, -UR9, URZ, URZ ;  /* 0x000000ff09097290 */ /* 0x000fe4000fffe1ff */
[----:B---3--:R-:W-:Y:S01]  /*2fc0*/  UISETP.GE.AND UP3, UPT, UR6, 0x1, UPT ;  /* 0x000000010600788c */ /* 0x008fe2000bf66270 */
[----:B------:R-:W-:Y:S01]  /*2fd0*/  UMOV UR20, 0x0 ;  /* 0x0000000000147882 */ /* 0x000fe20000000000 */
[----:B------:R-:W-:Y:S01]  /*2fe0*/  UMOV UR21, 0x8200010 ;  /* 0x0820001000157882 */ /* 0x000fe20000000000 */
[----:B------:R-:W-:Y:S01]  /*2ff0*/  UMOV UR18, 0x0 ;  /* 0x0000000000127882 */ /* 0x000fe20000000000 */
[----:B------:R-:W-:Y:S01]  /*3000*/  UMOV UR19, 0x8200010 ;  /* 0x0820001000137882 */ /* 0x000fe20000000000 */
[----:B-1----:R-:W-:-:S15]  /*3010*/  R2UR UR16, R0 ;  /* 0x00000000001072ca */ /* 0x002fde00000e0000 */
.L_x_61:
[----:B------:R-:W-:Y:S02]  /*3020*/  LEA R0, R10, UR5, 0x3 ;  /* 0x000000050a007c11 */ /* 0x000fe4000f8e18ff */
[----:B------:R-:W-:Y:S02]  /*3030*/  SHF.L.U32 R5, R9, 0x1f, RZ ;  /* 0x0000001f09057819 */ /* 0x000fe400000006ff */
[----:B------:R-:W-:Y:S01]  /*3040*/  PLOP3.LUT P0, PT, PT, PT, UP3, 0x80, 0x8 ;  /* 0x000000000008781c */ /* 0x000fe20003f0f038 */
[----:B------:R-:W-:Y:S01]  /*3050*/  VIADD R3, R0, 0xa0 ;  /* 0x000000a000037836 */ /* 0x000fe20000000000 */
[----:B-1----:R-:W1:Y:S02]  /*3060*/  SYNCS.PHASECHK.TRANS64.TRYWAIT P1, [R0+URZ+0x90], R5 ;  /* 0x00009005000075a7 */ /* 0x002e6400080211ff */
[----:B-1-3--:R-:W-:Y:S09]  /*3070*/  @!P1 BRA `(.L_x_55) ;  /* 0x0000005400dc9947 */ /* 0x00aff20003800000 */
.L_x_127:
[----:B------:R-:W-:Y:S01]  /*3080*/  LEA R4, R10, UR5, 0x4 ;  /* 0x000000050a047c11 */ /* 0x000fe2000f8e20ff */
[----:B------:R-:W-:Y:S01]  /*3090*/  @UP3 ULEA UR6, UR14, UR5, 0x3 ;  /* 0x000000050e063291 */ /* 0x000fe2000f8e18ff */
[----:B------:R-:W-:Y:S01]  /*30a0*/  PLOP3.LUT P2, PT, PT, PT, PT, 0x80, 0x8 ;  /* 0x000000000008781c */ /* 0x000fe20003f4f070 */
[----:B------:R-:W-:Y:S01]  /*30b0*/  ULEA UR7, UR15, UR5, 0x3 ;  /* 0x000000050f077291 */ /* 0x000fe2000f8e18ff */
[----:B------:R-:W-:Y:S01]  /*30c0*/  PRMT R3, RZ, 0x654, R3 ;  /* 0x00000654ff037816 */ /* 0x000fe20000000003 */
[----:B------:R-:W-:Y:S01]  /*30d0*/  ULEA UR8, UR15, UR16, 0x7 ;  /* 0x000000100f087291 */ /* 0x000fe2000f8e38ff */
[----:B-1----:R-:W1:Y:S01]  /*30e0*/  LDS.128 R4, [R4+0x120] ;  /* 0x0001200004047984 */ /* 0x002e620000000c00 */
[----:B------:R-:W-:Y:S02]  /*30f0*/  @P0 SHF.L.U32 R2, R8, 0x1f, RZ ;  /* 0x0000001f08020819 */ /* 0x000fe400000006ff */
[----:B------:R-:W-:Y:S01]  /*3100*/  SHF.L.U32 R0, R11, 0x1f, RZ ;  /* 0x0000001f0b007819 */ /* 0x000fe200000006ff */
[----:B------:R-:W-:Y:S01]  /*3110*/  @!PT LDS RZ, [RZ] ;  /* 0x00000000fffff984 */ /* 0x000fe20000000800 */
[----:B------:R-:W-:Y:S01]  /*3120*/  @!PT LDS RZ, [RZ] ;  /* 0x00000000fffff984 */ /* 0x000fe20000000800 */
[----:B------:R-:W-:Y:S01]  /*3130*/  @!PT LDS RZ, [RZ] ;  /* 0x00000000fffff984 */ /* 0x000fe20000000800 */
[----:B------:R-:W-:Y:S01]  /*3140*/  @!PT LDS RZ, [RZ] ;  /* 0x00000000fffff984 */ /* 0x000fe20000000800 */
[----:B------:R2:W-:Y:S06]  /*3150*/  MEMBAR.ALL.CTA ;  /* 0x0000000000007992 */ /* 0x0005ec0000008000 */
[----:B--2---:R-:W2:Y:S02]  /*3160*/  FENCE.VIEW.ASYNC.S ;  /* 0x00000000000073c6 */ /* 0x004ea40000000000 */
[----:B--2---:R2:W-:Y:S01]  /*3170*/  SYNCS.ARRIVE.TRANS64.RED.A1T0 RZ, [R3+URZ], RZ ;  /* 0x000000ff03ff79a7 */ /* 0x0045e200081004ff */
[----:B------:R2:W3:Y:S01]  /*3180*/  @P0 SYNCS.PHASECHK.TRANS64.TRYWAIT P2, [UR6], R2 ;  /* 0x00000002ff0005a7 */ /* 0x0004e20008041106 */
[----:B-1----:R-:W-:Y:S01]  /*3190*/  LOP3.LUT P1, RZ, R6, 0x1, RZ, 0xc0, !PT ;  /* 0x0000000106ff7812 */ /* 0x002fe2000782c0ff */
[----:B------:R-:W1:Y:S02]  /*31a0*/  SYNCS.PHASECHK.TRANS64.TRYWAIT P0, [UR7+0xd0], R0 ;  /* 0x0000d000ff0075a7 */ /* 0x000e640008001107 */
[----:B-123--:R-:W-:Y:S10]  /*31b0*/  @!P0 BRA `(.L_x_56) ;  /* 0x0000005400a08947 */ /* 0x00eff40003800000 */
.L_x_129:
[----:B------:R-:W-:Y:S01]  /*31c0*/  IADD3 R10, PT, PT, R10, 0x1, RZ ;  /* 0x000000010a0a7810 */ /* 0x000fe20007ffe0ff */
[----:B------:R-:W-:Y:S06]  /*31d0*/  BRA.U !UP3, `(.L_x_57) ;  /* 0x000000010bc07547 */ /* 0x000fec000b800000 */
[----:B------:R-:W-:Y:S01]  /*31e0*/  UPLOP3.LUT UP4, UPT, UPT, UPT, UPT, 0x40, 0x4 ;  /* 0x000000000004789c */ /* 0x000fe20003f8e870 */
[----:B------:R-:W-:Y:S01]  /*31f0*/  UMOV UR13, UR9 ;  /* 0x00000009000d7c82 */ /* 0x000fe20008000000 */
[----:B------:R-:W-:Y:S01]  /*3200*/  UMOV UR12, UR4 ;  /* 0x00000004000c7c82 */ /* 0x000fe20008000000 */
[----:B------:R-:W-:-:S08]  /*3210*/  UMOV UR17, UR14 ;  /* 0x0000000e00117c82 */ /* 0x000fd00008000000 */
.L_x_60:
[----:B------:R-:W-:Y:S02]  /*3220*/  UIADD3 UR13, UPT, UPT, UR13, 0x1, URZ ;  /* 0x000000010d0d7890 */ /* 0x000fe4000fffe0ff */
[----:B--2---:R-:W-:Y:S02]  /*3230*/  ULEA UR6, UR17, UR5, 0x3 ;  /* 0x0000000511067291 */ /* 0x004fe4000f8e18ff */
[----:B------:R-:W-:Y:S01]  /*3240*/  UISETP.NE.AND UP0, UPT, UR13, URZ, UPT ;  /* 0x000000ff0d00728c */ /* 0x000fe2000bf05270 */
[----:B---3--:R-:W-:Y:S10]  /*3250*/  @P2 BRA `(.L_x_58) ;  /* 0x00000000000c2947 */ /* 0x008ff40003800000 */
[----:B-1----:R-:W-:Y:S04]  /*3260*/  SHF.L.U32 R3, R8, 0x1f, RZ ;  /* 0x0000001f08037819 */ /* 0x002fe800000006ff */
[----:B------:R-:W1:Y:S02]  /*3270*/  SYNCS.PHASECHK.TRANS64.TRYWAIT P0, [UR6], R3 ;  /* 0x00000003ff0075a7 */ /* 0x000e640008001106 */
[----:B-1----:R-:W-:Y:S05]  /*3280*/  @!P0 BRA `(.L_x_59) ;  /* 0x0000005400848947 */ /* 0x002fea0003800000 */
.L_x_58:
[----:B------:R-:W-:Y:S01]  /*3290*/  UISETP.NE.AND UP1, UPT, UR12, 0x1, UPT ;  /* 0x000000010c00788c */ /* 0x000fe2000bf25270 */
[----:B------:R-:W-:Y:S01]  /*32a0*/  PLOP3.LUT P2, PT, PT, PT, PT, 0x80, 0x8 ;  /* 0x000000000008781c */ /* 0x000fe20003f4f070 */
[----:B------:R-:W-:Y:S02]  /*32b0*/  UIADD3 UR14, UPT, UPT, UR17, 0x1, URZ ;  /* 0x00000001110e7890 */ /* 0x000fe4000fffe0ff */
[----:B------:R-:W-:Y:S02]  /*32c0*/  ULEA UR28, UR17, UR11, 0xa ;  /* 0x0000000b111c7291 */ /* 0x000fe4000f8e50ff */
[----:B------:R-:W-:Y:S01]  /*32d0*/  UISETP.NE.AND UP2, UPT, UR14, 0x6, UPT ;  /* 0x000000060e00788c */ /* 0x000fe2000bf45270 */
[----:B------:R-:W-:Y:S01]  /*32e0*/  PLOP3.LUT P0, PT, PT, PT, UP1, 0x80, 0x8 ;  /* 0x000000000008781c */ /* 0x000fe20003f0f018 */
[----:B------:R-:W-:Y:S02]  /*32f0*/  UIADD3 UR40, UPT, UPT, UR28, 0x2, URZ ;  /* 0x000000021c287890 */ /* 0x000fe4000fffe0ff */
[----:B------:R-:W-:Y:S02]  /*3300*/  USEL UR27, URZ, 0x1, UP2 ;  /* 0x00000001ff1b7887 */ /* 0x000fe40009000000 */
[----:B------:R-:W-:Y:S02]  /*3310*/  USEL UR14, UR14, URZ, UP2 ;  /* 0x000000ff0e0e7287 */ /* 0x000fe40009000000 */
[----:B------:R-:W-:Y:S02]  /*3320*/  UIADD3 UR36, UPT, UPT, UR28, 0x4, URZ ;  /* 0x000000041c247890 */ /* 0x000fe4000fffe0ff */
[----:B------:R-:W-:Y:S01]  /*3330*/  @UP1 ULEA UR26, UR14, UR5, 0x3 ;  /* 0x000000050e1a1291 */ /* 0x000fe2000f8e18ff */
[----:B------:R-:W-:Y:S01]  /*3340*/  LOP3.LUT R8, R8, UR27, RZ, 0x3c, !PT ;  /* 0x0000001b08087c12 */ /* 0x000fe2000f8e3cff */
[----:B------:R-:W-:Y:S02]  /*3350*/  UIADD3 UR32, UPT, UPT, UR28, 0x6, URZ ;  /* 0x000000061c207890 */ /* 0x000fe4000fffe0ff */
[----:B------:R-:W-:Y:S01]  /*3360*/  UIADD3 UR6, UPT, UPT, UR6, 0x30, URZ ;  /* 0x0000003006067890 */ /* 0x000fe2000fffe0ff */
[----:B-1----:R-:W-:Y:S01]  /*3370*/  @P0 SHF.L.U32 R0, R8, 0x1f, RZ ;  /* 0x0000001f08000819 */ /* 0x002fe200000006ff */
[----:B------:R-:W-:Y:S01]  /*3380*/  UIADD3 UR12, UPT, UPT, UR12, -0x1, URZ ;  /* 0xffffffff0c0c7890 */ /* 0x000fe2000fffe0ff */
[----:B------:R-:W-:Y:S02]  /*3390*/  UMOV UR29, 0x40004040 ;  /* 0x40004040001d7882 */ /* 0x000fe40000000000 */
[----:B------:R2:W3:Y:S01]  /*33a0*/  @P0 SYNCS.PHASECHK.TRANS64.TRYWAIT P2, [UR26], R0 ;  /* 0x00000000ff0005a7 */ /* 0x0004e2000804111a */
[----:B------:R-:W-:Y:S01]  /*33b0*/  ULEA UR26, UR17, UR10, 0xa ;  /* 0x0000000a111a7291 */ /* 0x000fe2000f8e50ff */
[----:B------:R-:W-:Y:S01]  /*33c0*/  UMOV UR27, 0x40004040 ;  /* 0x40004040001b7882 */ /* 0x000fe20000000000 */
[----:B------:R-:W-:Y:S02]  /*33d0*/  UMOV UR41, 0x40004040 ;  /* 0x4000404000297882 */ /* 0x000fe40000000000 */
[----:B------:R-:W-:Y:S02]  /*33e0*/  UIADD3 UR38, UPT, UPT, UR26, 0x2, URZ ;  /* 0x000000021a267890 */ /* 0x000fe4000fffe0ff */
[----:B------:R-:W-:Y:S02]  /*33f0*/  UIADD3 UR34, UPT, UPT, UR26, 0x4, URZ ;  /* 0x000000041a227890 */ /* 0x000fe4000fffe0ff */
[----:B------:R-:W-:Y:S01]  /*3400*/  UIADD3 UR30, UPT, UPT, UR26, 0x6, URZ ;  /* 0x000000061a1e7890 */ /* 0x000fe2000fffe0ff */
[----:B------:R2:W-:Y:S01]  /*3410*/  UTCQMMA gdesc[UR26], gdesc[UR28], tmem[UR8], tmem[UR24], idesc[UR25], UP4 ;  /* 0x00ff181c1a0075ea */ /* 0x0005e2000a000308 */
[----:B------:R-:W-:Y:S01]  /*3420*/  UPLOP3.LUT UP4, UPT, UPT, UPT, UPT, 0x80, 0x8 ;  /* 0x000000000008789c */ /* 0x000fe20003f8f070 */
[----:B------:R-:W-:Y:S01]  /*3430*/  UMOV UR39, 0x40004040 ;  /* 0x4000404000277882 */ /* 0x000fe20000000000 */
[----:B------:R-:W-:Y:S01]  /*3440*/  UMOV UR37, 0x40004040 ;  /* 0x4000404000257882 */ /* 0x000fe20000000000 */
[----:B------:R2:W-:Y:S01]  /*3450*/  UTCQMMA gdesc[UR38], gdesc[UR40], tmem[UR8], tmem[UR22], idesc[UR23], UPT ;  /* 0x00ff1628260075ea */ /* 0x0005e2000b800308 */
[----:B------:R-:W-:Y:S01]  /*3460*/  UMOV UR35, 0x40004040 ;  /* 0x4000404000237882 */ /* 0x000fe20000000000 */
[----:B------:R-:W-:Y:S01]  /*3470*/  UMOV UR33, 0x40004040 ;  /* 0x4000404000217882 */ /* 0x000fe20000000000 */
[----:B------:R-:W-:Y:S01]  /*3480*/  UMOV UR31, 0x40004040 ;  /* 0x40004040001f7882 */ /* 0x000fe20000000000 */
[----:B------:R2:W-:Y:S01]  /*3490*/  UTCQMMA gdesc[UR34], gdesc[UR36], tmem[UR8], tmem[UR20], idesc[UR21], UPT ;  /* 0x00ff1424220075ea */ /* 0x0005e2000b800308 */
[----:B------:R2:W-:Y:S01]  /*34a0*/  UTCQMMA gdesc[UR30], gdesc[UR32], tmem[UR8], tmem[UR18], idesc[UR19], UPT ;  /* 0x00ff12201e0075ea */ /* 0x0005e2000b800308 */
[----:B------:R2:W-:Y:S01]  /*34b0*/  UTCBAR [UR6], URZ ;  /* 0x000000ff060073e9 */ /* 0x0005e200080000ff */
[----:B------:R-:W-:Y:S01]  /*34c0*/  UMOV UR17, UR14 ;  /* 0x0000000e00117c82 */ /* 0x000fe20008000000 */
[----:B------:R-:W-:Y:S05]  /*34d0*/  BRA.U UP0, `(.L_x_60) ;  /* 0xfffffffd00507547 */ /* 0x000fea000b83ffff */
.L_x_57:
[----:B------:R-:W-:Y:S01]  /*34e0*/  UIADD3 UR15, UPT, UPT, UR15, 0x1, URZ ;  /* 0x000000010f0f7890 */ /* 0x000fe2000fffe0ff */
[C---:B------:R-:W-:Y:S01]  /*34f0*/  ISETP.NE.AND P0, PT, R10.reuse, 0x2, PT ;  /* 0x000000020a00780c */ /* 0x040fe20003f05270 */
[----:B------:R-:W-:Y:S02]  /*3500*/  UIADD3 UR7, UPT, UPT, UR7, 0xb0, URZ ;  /* 0x000000b007077890 */ /* 0x000fe4000fffe0ff */
[----:B------:R-:W-:Y:S01]  /*3510*/  UISETP.NE.AND UP0, UPT, UR15, 0x4, UPT ;  /* 0x000000040f00788c */ /* 0x000fe2000bf05270 */
[----:B-12---:R-:W-:Y:S02]  /*3520*/  SEL R0, RZ, 0x1, P0 ;  /* 0x00000001ff007807 */ /* 0x006fe40000000000 */
[----:B------:R-:W-:Y:S01]  /*3530*/  SEL R10, R10, RZ, P0 ;  /* 0x000000ff0a0a7207 */ /* 0x000fe20000000000 */
[----:B------:R-:W-:Y:S01]  /*3540*/  USEL UR6, URZ, 0x1, UP0 ;  /* 0x00000001ff067887 */ /* 0x000fe20008000000 */
[----:B------:R-:W-:Y:S01]  /*3550*/  LOP3.LUT R9, R9, R0, RZ, 0x3c, !PT ;  /* 0x0000000009097212 */ /* 0x000fe200078e3cff */
[----:B------:R-:W-:Y:S01]  /*3560*/  USEL UR15, UR15, URZ, UP0 ;  /* 0x000000ff0f0f7287 */ /* 0x000fe20008000000 */
[----:B------:R1:W-:Y:S03]  /*3570*/  UTCBAR [UR7], URZ ;  /* 0x000000ff070073e9 */ /* 0x0003e600080000ff */
[----:B------:R-:W-:Y:S01]  /*3580*/  LOP3.LUT R11, R11, UR6, RZ, 0x3c, !PT ;  /* 0x000000060b0b7c12 */ /* 0x000fe2000f8e3cff */
[----:B------:R-:W-:Y:S07]  /*3590*/  @P1 BRA `(.L_x_61) ;  /* 0xfffffff800a01947 */ /* 0x000fee000383ffff */
[----:B------:R-:W2:Y:S01]  /*35a0*/  S2UR UR4, SR_CgaCtaId ;  /* 0x00000000000479c3 */ /* 0x000ea20000008800 */
[----:B------:R-:W-:Y:S01]  /*35b0*/  ELECT P0, URZ, PT ;  /* 0x0000000000ff782f */ /* 0x000fe20003800000 */
[----:B------:R-:W-:Y:S01]  /*35c0*/  IMAD.MOV.U32 R0, RZ, RZ, 0x1 ;  /* 0x00000001ff007424 */ /* 0x000fe200078e00ff */
[----:B------:R-:W-:Y:S01]  /*35d0*/  UIADD3 UR5, UPT, UPT, UR5, 0xd0, URZ ;  /* 0x000000d005057890 */ /* 0x000fe2000fffe0ff */
[----:B------:R-:W-:Y:S01]  /*35e0*/  SHF.L.U32 R3, R11, 0x1f, RZ ;  /* 0x0000001f0b037819 */ /* 0x000fe200000006ff */
[----:B------:R-:W-:-:S03]  /*35f0*/  UMOV UR6, 0x40 ;  /* 0x0000004000067882 */ /* 0x000fc60000000000 */
[----:B------:R-:W-:Y:S01]  /*3600*/  UVIRTCOUNT.DEALLOC.SMPOOL 0x80 ;  /* 0x000000800000784c */ /* 0x000fe20000000000 */
[----:B--2---:R-:W-:Y:S02]  /*3610*/  ULEA UR4, UR4, UR6, 0x18 ;  /* 0x0000000604047291 */ /* 0x004fe4000f8ec0ff */
[----:B------:R-:W-:-:S07]  /*3620*/  ULEA UR6, UR15, UR5, 0x3 ;  /* 0x000000050f067291 */ /* 0x000fce000f8e18ff */
[----:B------:R2:W-:Y:S02]  /*3630*/  @P0 STS.U8 [UR4+0x1c], R0 ;  /* 0x00001c00ff000988 */ /* 0x0005e40008000004 */
[----:B------:R-:W4:Y:S02]  /*3640*/  SYNCS.PHASECHK.TRANS64.TRYWAIT P0, [UR6], R3 ;  /* 0x00000003ff0075a7 */ /* 0x000f240008001106 */
[----:B--2-4-:R-:W-:Y:S05]  /*3650*/  @!P0 BRA `(.L_x_62) ;  /* 0x0000005000a88947 */ /* 0x014fea0003800000 */
.L_x_132:
[----:B-1----:R-:W-:-:S04]  /*3660*/  UIADD3 UR7, UPT, UPT, UR15, 0x1, URZ ;  /* 0x000000010f077890 */ /* 0x002fc8000fffe0ff */
[----:B------:R-:W-:-:S04]  /*3670*/  UISETP.NE.AND UP0, UPT, UR7, 0x4, UPT ;  /* 0x000000040700788c */ /* 0x000fc8000bf05270 */
[----:B------:R-:W-:Y:S02]  /*3680*/  USEL UR8, URZ, 0x1, UP0 ;  /* 0x00000001ff087887 */ /* 0x000fe40008000000 */
[----:B------:R-:W-:-:S04]  /*3690*/  USEL UR7, UR7, URZ, UP0 ;  /* 0x000000ff07077287 */ /* 0x000fc80008000000 */
[----:B------:R-:W-:Y:S01]  /*36a0*/  ULEA UR6, UR7, UR5, 0x3 ;  /* 0x0000000507067291 */ /* 0x000fe2000f8e18ff */
[----:B------:R-:W-:-:S04]  /*36b0*/  LOP3.LUT R2, R11, UR8, RZ, 0x3c, !PT ;  /* 0x000000080b027c12 */ /* 0x000fc8000f8e3cff */
[----:B--2---:R-:W-:-:S04]  /*36c0*/  SHF.L.U32 R3, R2, 0x1f, RZ ;  /* 0x0000001f02037819 */ /* 0x004fc800000006ff */
[----:B------:R-:W1:Y:S02]  /*36d0*/  SYNCS.PHASECHK.TRANS64.TRYWAIT P0, [UR6], R3 ;  /* 0x00000003ff0075a7 */ /* 0x000e640008001106 */
[----:B-1----:R-:W-:Y:S05]  /*36e0*/  @!P0 BRA `(.L_x_63) ;  /* 0x00000050009c8947 */ /* 0x002fea0003800000 */
.L_x_134:
        /* <DEDUP_REMOVED lines=9> */
.L_x_136:
[----:B------:R-:W-:-:S04]  /*3780*/  UIADD3 UR7, UPT, UPT, UR7, 0x1, URZ ;  /* 0x0000000107077890 */ /* 0x000fc8000fffe0ff */
[----:B------:R-:W-:-:S04]  /*3790*/  UISETP.NE.AND UP0, UPT, UR7, 0x4, UPT ;  /* 0x000000040700788c */ /* 0x000fc8000bf05270 */
[----:B------:R-:W-:Y:S02]  /*37a0*/  USEL UR6, URZ, 0x1, UP0 ;  /* 0x00000001ff067887 */ /* 0x000fe40008000000 */
[----:B------:R-:W-:-:S04]  /*37b0*/  USEL UR7, UR7, URZ, UP0 ;  /* 0x000000ff07077287 */ /* 0x000fc80008000000 */
[----:B------:R-:W-:Y:S01]  /*37c0*/  ULEA UR7, UR7, UR5, 0x3 ;  /* 0x0000000507077291 */ /* 0x000fe2000f8e18ff */
[----:B-1----:R-:W-:-:S04]  /*37d0*/  LOP3.LUT R3, R2, UR6, RZ, 0x3c, !PT ;  /* 0x0000000602037c12 */ /* 0x002fc8000f8e3cff */
[----:B------:R-:W-:-:S04]  /*37e0*/  SHF.L.U32 R3, R3, 0x1f, RZ ;  /* 0x0000001f03037819 */ /* 0x000fc800000006ff */
[----:B------:R-:W1:Y:S02]  /*37f0*/  SYNCS.PHASECHK.TRANS64.TRYWAIT P0, [UR7], R3 ;  /* 0x00000003ff0075a7 */ /* 0x000e640008001107 */
[----:B-1----:R-:W-:Y:S05]  /*3800*/  @!P0 BRA `(.L_x_65) ;  /* 0x0000005000848947 */ /* 0x002fea0003800000 */
.L_x_138:
[----:B------:R-:W-:Y:S01]  /*3810*/  NOP ;  /* 0x0000000000007918 */ /* 0x000fe20000000000 */
[----:B-1----:R-:W1:Y:S01]  /*3820*/  LDS R0, [UR4+0x14] ;  /* 0x00001404ff007984 */ /* 0x002e620008000800 */
[----:B------:R-:W-:Y:S01]  /*3830*/  ULOP3.LUT UR6, UR16, 0xffff, URZ, 0xc0, !UPT ;  /* 0x0000ffff10067892 */ /* 0x000fe2000f8ec0ff */
[----:B------:R-:W-:Y:S01]  /*3840*/  UMOV UR8, 0xffff ;  /* 0x0000ffff00087882 */ /* 0x000fe20000000000 */
[----:B------:R-:W-:Y:S02]  /*3850*/  UMOV UR5, 0x1 ;  /* 0x0000000100057882 */ /* 0x000fe40000000000 */
[----:B------:R-:W-:-:S04]  /*3860*/  USHF.R.U32.HI UR6, URZ, 0x5, UR6 ;  /* 0x00000005ff067899 */ /* 0x000fc80008011606 */
[----:B------:R-:W-:Y:S02]  /*3870*/  USHF.L.U32 UR8, UR8, UR6, URZ ;  /* 0x0000000608087299 */ /* 0x000fe400080006ff */
[----:B------:R-:W-:-:S04]  /*3880*/  USHF.L.U32 UR5, UR5, UR6, URZ ;  /* 0x0000000605057299 */ /* 0x000fc800080006ff */
[----:B-1----:R-:W-:-:S04]  /*3890*/  LOP3.LUT R0, R0, UR8, RZ, 0xc0, !PT ;  /* 0x0000000800007c12 */ /* 0x002fc8000f8ec0ff */
[----:B------:R-:W-:-:S13]  /*38a0*/  ISETP.NE.AND P0, PT, R0, UR8, PT ;  /* 0x0000000800007c0c */ /* 0x000fda000bf05270 */
[----:B------:R-:W-:Y:S05]  /*38b0*/  @P0 BRA `(.L_x_66) ;  /* 0x0000000000580947 */ /* 0x000fea0003800000 */
[----:B------:R-:W1:Y:S02]  /*38c0*/  LDS R0, [UR4+0x18] ;  /* 0x00001804ff007984 */ /* 0x000e640008000800 */
[----:B-1----:R-:W-:-:S04]  /*38d0*/  LOP3.LUT R0, R0, UR5, RZ, 0xc0, !PT ;  /* 0x0000000500007c12 */ /* 0x002fc8000f8ec0ff */
[----:B------:R-:W-:-:S13]  /*38e0*/  ISETP.NE.AND P0, PT, R0, UR5, PT ;  /* 0x0000000500007c0c */ /* 0x000fda000bf05270 */
[----:B------:R-:W-:Y:S05]  /*38f0*/  @P0 BRA `(.L_x_67) ;  /* 0x00000000003c0947 */ /* 0x000fea0003800000 */
[----:B------:R-:W1:Y:S01]  /*3900*/  S2R R2, SR_LANEID ;  /* 0x0000000000027919 */ /* 0x000e620000000000 */
[----:B------:R-:W-:Y:S01]  /*3910*/  ULOP3.LUT UR8, URZ, UR8, URZ, 0x33, !UPT ;  /* 0x00000008ff087292 */ /* 0x000fe2000f8e33ff */
[----:B------:R-:W-:Y:S01]  /*3920*/  LOP3.LUT R4, RZ, UR5, RZ, 0x33, !PT ;  /* 0x00000005ff047c12 */ /* 0x000fe2000f8e33ff */
[----:B------:R-:W-:Y:S02]  /*3930*/  VOTEU.ANY UR7, UPT, PT ;  /* 0x0000000000077886 */ /* 0x000fe400038e0100 */
[----:B------:R-:W-:Y:S01]  /*3940*/  UFLO.U32 UR7, UR7 ;  /* 0x00000007000772bd */ /* 0x000fe200080e0000 */
[----:B------:R-:W2:Y:S01]  /*3950*/  REDUX UR5, R4 ;  /* 0x00000000040573c4 */ /* 0x000ea20000000000 */
[----:B------:R-:W-:-:S06]  /*3960*/  IMAD.U32 R0, RZ, RZ, UR8 ;  /* 0x00000008ff007e24 */ /* 0x000fcc000f8e00ff */
[----:B------:R4:W-:Y:S01]  /*3970*/  UTCATOMSWS.AND URZ, UR8 ;  /* 0x0000000800ff79e3 */ /* 0x0009e20008000000 */
[----:B------:R-:W3:Y:S01]  /*3980*/  REDUX UR6, R0 ;  /* 0x00000000000673c4 */ /* 0x000ee20000000000 */
[----:B-1----:R-:W-:Y:S01]  /*3990*/  ISETP.EQ.U32.AND P0, PT, R2, UR7, PT ;  /* 0x0000000702007c0c */ /* 0x002fe2000bf02070 */
[----:B--2---:R-:W-:Y:S01]  /*39a0*/  IMAD.U32 R2, RZ, RZ, UR5 ;  /* 0x00000005ff027e24 */ /* 0x004fe2000f8e00ff */
[----:B---3--:R-:W-:-:S11]  /*39b0*/  MOV R3, UR6 ;  /* 0x0000000600037c02 */ /* 0x008fd60008000f00 */
[----:B------:R4:W-:Y:S04]  /*39c0*/  @P0 ATOMS.AND RZ, [UR4+0x14], R3 ;  /* 0x00001403ffff098c */ /* 0x0009e8000a800004 */
[----:B------:R4:W-:Y:S01]  /*39d0*/  @P0 ATOMS.AND RZ, [UR4+0x18], R2 ;  /* 0x00001802ffff098c */ /* 0x0009e2000a800004 */
[----:B------:R-:W-:Y:S05]  /*39e0*/  BRA `(.L_x_68) ;  /* 0x0000000000147947 */ /* 0x000fea0003800000 */
.L_x_67:
[----:B------:R-:W-:Y:S02]  /*39f0*/  MOV R2, 0x3a10 ;  /* 0x00003a1000027802 */ /* 0x000fe40000000f00 */
[----:B---3-5:R-:W-:Y:S05]  /*3a00*/  CALL.REL.NOINC `($__internal_0_$__cuda_sm10x_tcgen05_guardrail_trap_col_being_dealloced_not_returned_by_alloc) ;  /* 0x0000005000e07944 */ /* 0x028fea0003c00000 */
[----:B------:R-:W-:Y:S05]  /*3a10*/  BRA `(.L_x_68) ;  /* 0x0000000000087947 */ /* 0x000fea0003800000 */
.L_x_66:
[----:B------:R-:W-:Y:S02]  /*3a20*/  MOV R2, 0x3a40 ;  /* 0x00003a4000027802 */ /* 0x000fe40000000f00 */
[----:B---3-5:R-:W-:Y:S05]  /*3a30*/  CALL.REL.NOINC `($__internal_2_$__cuda_sm10x_tcgen05_guardrail_trap_unallocated_columns_being_dealloced) ;  /* 0x0000005000ec7944 */ /* 0x028fea0003c00000 */
.L_x_68:
[----:B------:R-:W-:Y:S01]  /*3a40*/  NOP ;  /* 0x0000000000007918 */ /* 0x000fe20000000000 */
[----:B----4-:R-:W-:Y:S05]  /*3a50*/  EXIT ;  /* 0x000000000000794d */ /* 0x010fea0003800000 */
.L_x_50:
[----:B------:R-:W-:-:S09]  /*3a60*/  UISETP.NE.OR UP2, UPT, UR8, 0x3, !UP2 ;  /* 0x000000030800788c */ /* 0x000fd2000d745670 */
[----:B------:R-:W-:Y:S05]  /*3a70*/  BRA.U UP2, `(.L_x_69) ;  /* 0x0000000d02407547 */ /* 0x000fea000b800000 */
[----:B------:R-:W1:Y:S01]  /*3a80*/  LDC R0, c[0x0][0xb30] ;  /* 0x0002cc00ff007b82 */ /* 0x000e620000000800 */
[----:B------:R-:W2:Y:S01]  /*3a90*/  LDCU.64 UR8, c[0x0][0x888] ;  /* 0x00011100ff0877ac */ /* 0x000ea20008000a00 */
[----:B------:R-:W-:Y:S02]  /*3aa0*/  HFMA2 R29, -RZ, RZ, 0, 0 ;  /* 0x00000000ff1d7431 */ /* 0x000fe400000001ff */
[----:B------:R-:W-:Y:S01]  /*3ab0*/  IMAD.MOV.U32 R31, RZ, RZ, 0x1 ;  /* 0x00000001ff1f7424 */ /* 0x000fe200078e00ff */
[----:B------:R-:W-:Y:S01]  /*3ac0*/  MOV R23, 0x2000 ;  /* 0x0000200000177802 */ /* 0x000fe20000000f00 */
[----:B------:R-:W4:Y:S01]  /*3ad0*/  LDCU.64 UR4, c[0x0][0x890] ;  /* 0x00011200ff0477ac */ /* 0x000f220008000a00 */
[----:B------:R-:W-:Y:S01]  /*3ae0*/  IMAD.MOV.U32 R30, RZ, RZ, RZ ;  /* 0x000000ffff1e7224 */ /* 0x000fe200078e00ff */
[----:B------:R-:W3:Y:S01]  /*3af0*/  LDC R19, c[0x0][0x370] ;  /* 0x0000dc00ff137b82 */ /* 0x000ee20000000800 */
[----:B------:R-:W-:Y:S01]  /*3b00*/  UMOV UR7, 0x400 ;  /* 0x0000040000077882 */ /* 0x000fe20000000000 */
[----:B------:R-:W-:-:S02]  /*3b10*/  UPLOP3.LUT UP1, UPT, UPT, UPT, UPT, 0x40, 0x4 ;  /* 0x000000000004789c */ /* 0x000fc40003f2e870 */
[----:B------:R-:W-:-:S04]  /*3b20*/  ULEA UR7, UR37, UR7, 0x18 ;  /* 0x0000000725077291 */ /* 0x000fc8000f8ec0ff */
[----:B------:R-:W3:Y:S01]  /*3b30*/  LDC R2, c[0x0][0xb0c] ;  /* 0x0002c300ff027b82 */ /* 0x000ee20000000800 */
[----:B------:R-:W-:Y:S02]  /*3b40*/  UIADD3 UR13, UPT, UPT, UR7, 0x68, URZ ;  /* 0x00000068070d7890 */ /* 0x000fe4000fffe0ff */
[----:B--2---:R-:W-:Y:S02]  /*3b50*/  UISETP.NE.U32.AND UP2, UPT, UR8, URZ, UPT ;  /* 0x000000ff0800728c */ /* 0x004fe4000bf45070 */
[----:B------:R-:W-:Y:S02]  /*3b60*/  UIADD3 UR17, UPT, UPT, UR7, 0x60, URZ ;  /* 0x0000006007117890 */ /* 0x000fe4000fffe0ff */
[----:B----4-:R-:W-:Y:S01]  /*3b70*/  UISETP.NE.U32.AND UP3, UPT, UR4, URZ, UPT ;  /* 0x000000ff0400728c */ /* 0x010fe2000bf65070 */
[----:B------:R-:W2:Y:S01]  /*3b80*/  LDC R18, c[0x0][0xb20] ;  /* 0x0002c800ff127b82 */ /* 0x000ea20000000800 */
[----:B-1----:R-:W-:Y:S01]  /*3b90*/  ISETP.NE.AND P1, PT, R0, 0x1, PT ;  /* 0x000000010000780c */ /* 0x002fe20003f25270 */
[----:B------:R-:W-:-:S02]  /*3ba0*/  UISETP.NE.AND.EX UP2, UPT, UR9, URZ, UPT, UP2 ;  /* 0x000000ff0900728c */ /* 0x000fc4000bf45320 */
[----:B------:R-:W-:Y:S02]  /*3bb0*/  UPRMT UR13, UR37, 0x654, UR13 ;  /* 0x00000654250d7896 */ /* 0x000fe4000800000d */
[----:B------:R-:W-:Y:S02]  /*3bc0*/  UISETP.NE.AND.EX UP3, UPT, UR5, URZ, UPT, UP3 ;  /* 0x000000ff0500728c */ /* 0x000fe4000bf65330 */
[----:B------:R-:W1:Y:S08]  /*3bd0*/  LDC.64 R32, c[0x0][0x348] ;  /* 0x0000d200ff207b82 */ /* 0x000e700000000a00 */
[----:B------:R-:W4:Y:S08]  /*3be0*/  LDC.64 R16, c[0x0][0xb10] ;  /* 0x0002c400ff107b82 */ /* 0x000f300000000a00 */
[----:B------:R-:W1:Y:S08]  /*3bf0*/  LDC.64 R6, c[0x0][0xb18] ;  /* 0x0002c600ff067b82 */ /* 0x000e700000000a00 */
[----:B------:R-:W1:Y:S08]  /*3c00*/  LDC.64 R4, c[0x0][0xb28] ;  /* 0x0002ca00ff047b82 */ /* 0x000e700000000a00 */
[----:B--23--:R-:W1:Y:S02]  /*3c10*/  LDC R22, c[0x0][0x374] ;  /* 0x0000dd00ff167b82 */ /* 0x00ce640000000800 */
.L_x_78:
[C---:B------:R-:W-:Y:S02]  /*3c20*/  LEA R0, R30.reuse, UR7, 0x3 ;  /* 0x000000071e007c11 */ /* 0x040fe4000f8e18ff */
[----:B------:R-:W-:Y:S02]  /*3c30*/  SHF.L.U32 R3, R29, 0x1f, RZ ;  /* 0x0000001f1d037819 */ /* 0x000fe400000006ff */
[----:B------:R-:W-:Y:S02]  /*3c40*/  LEA R24, R30, UR7, 0x4 ;  /* 0x000000071e187c11 */ /* 0x000fe4000f8e20ff */
[----:B--2---:R-:W2:Y:S02]  /*3c50*/  SYNCS.PHASECHK.TRANS64.TRYWAIT P0, [R0+URZ+0x90], R3 ;  /* 0x00009003000075a7 */ /* 0x004ea400080011ff */
[----:B--2---:R-:W-:Y:S05]  /*3c60*/  @!P0 BRA `(.L_x_70) ;  /* 0x0000004c00848947 */ /* 0x004fea0003800000 */
.L_x_139:
[----:B------:R-:W-:Y:S01]  /*3c70*/  ISETP.GE.AND P0, PT, R72, 0x1, PT ;  /* 0x000000014800780c */ /* 0x000fe20003f06270 */
[----:B------:R-:W3:Y:S01]  /*3c80*/  LDS.128 R24, [R24+0x120] ;  /* 0x0001200018187984 */ /* 0x000ee20000000c00 */
[----:B--2---:R-:W-:Y:S01]  /*3c90*/  VIADD R0, R0, 0xa0 ;  /* 0x000000a000007836 */ /* 0x004fe20000000000 */
[----:B------:R-:W-:Y:S01]  /*3ca0*/  @!PT LDS RZ, [RZ] ;  /* 0x00000000fffff984 */ /* 0x000fe20000000800 */
[----:B------:R-:W-:Y:S01]  /*3cb0*/  @!PT LDS RZ, [RZ] ;  /* 0x00000000fffff984 */ /* 0x000fe20000000800 */
[----:B------:R-:W-:Y:S01]  /*3cc0*/  @!PT LDS RZ, [RZ] ;  /* 0x00000000fffff984 */ /* 0x000fe20000000800 */
[----:B------:R-:W-:Y:S01]  /*3cd0*/  @!PT LDS RZ, [RZ] ;  /* 0x00000000fffff984 */ /* 0x000fe20000000800 */
[----:B------:R2:W-:Y:S06]  /*3ce0*/  MEMBAR.ALL.CTA ;  /* 0x0000000000007992 */ /* 0x0005ec0000008000 */
[----:B--2---:R-:W2:Y:S01]  /*3cf0*/  FENCE.VIEW.ASYNC.S ;  /* 0x00000000000073c6 */ /* 0x004ea20000000000 */
[----:B------:R-:W-:Y:S04]  /*3d00*/  PRMT R0, RZ, 0x654, R0 ;  /* 0x00000654ff007816 */ /* 0x000fe80000000000 */
[----:B--2---:R2:W-:Y:S01]  /*3d10*/  SYNCS.ARRIVE.TRANS64.RED.A1T0 RZ, [R0+URZ], RZ ;  /* 0x000000ff00ff79a7 */ /* 0x0045e200081004ff */
[----:B---3--:R-:W-:Y:S11]  /*3d20*/  LOP3.LUT P3, RZ, R26, 0x1, RZ, 0xc0, !PT ;  /* 0x000000011aff7812 */ /* 0x008ff6000786c0ff */
[----:B------:R-:W-:Y:S02]  /*3d30*/  @!UPT UIADD3 URZ, UPT, UPT, URZ, URZ, URZ ;  /* 0x000000fffffff290 */ /* 0x000fe4000fffe0ff */
[----:B------:R-:W-:Y:S02]  /*3d40*/  @P3 MOV R13, R24 ;  /* 0x00000018000d3202 */ /* 0x000fe40000000f00 */
[----:B------:R-:W-:Y:S01]  /*3d50*/  @P3 LOP3.LUT R8, R25, 0xffff, RZ, 0xc0, !PT ;  /* 0x0000ffff19083812 */ /* 0x000fe200078ec0ff */
[----:B--2---:R-:W-:Y:S06]  /*3d60*/  @!P0 BRA `(.L_x_71) ;  /* 0x0000000000a48947 */ /* 0x004fec0003800000 */
[----:B-1----:R-:W-:Y:S01]  /*3d70*/  IMAD.HI.U32 R35, R22, R7, RZ ;  /* 0x0000000716237227 */ /* 0x002fe200078e00ff */
[----:B------:R-:W-:Y:S02]  /*3d80*/  ISETP.NE.AND P0, PT, R6, 0x1, PT ;  /* 0x000000010600780c */ /* 0x000fe40003f05270 */
[----:B------:R-:W-:Y:S01]  /*3d90*/  ISETP.NE.AND P2, PT, R72, 0x1, PT ;  /* 0x000000014800780c */ /* 0x000fe20003f45270 */
[----:B----4-:R-:W-:Y:S01]  /*3da0*/  IMAD.HI.U32 R34, R19, R16, RZ ;  /* 0x0000001013227227 */ /* 0x010fe200078e00ff */
[----:B------:R-:W-:Y:S02]  /*3db0*/  SHF.R.U32.HI R35, RZ, R18, R35 ;  /* 0x00000012ff237219 */ /* 0x000fe40000011623 */
[----:B------:R-:W-:Y:S01]  /*3dc0*/  ISETP.NE.AND P4, PT, R2, 0x1, PT ;  /* 0x000000010200780c */ /* 0x000fe20003f85270 */
[----:B------:R-:W-:Y:S01]  /*3dd0*/  IMAD.HI.U32 R36, R13, R16, RZ ;  /* 0x000000100d247227 */ /* 0x000fe200078e00ff */
[----:B------:R-:W-:Y:S02]  /*3de0*/  SHF.R.U32.HI R34, RZ, R17, R34 ;  /* 0x00000011ff227219 */ /* 0x000fe40000011622 */
[----:B------:R-:W-:Y:S01]  /*3df0*/  SEL R3, R22, R35, !P0 ;  /* 0x0000002316037207 */ /* 0x000fe20004000000 */
[C---:B------:R-:W-:Y:S01]  /*3e00*/  IMAD.HI.U32 R35, R8.reuse, R7, RZ ;  /* 0x0000000708237227 */ /* 0x040fe200078e00ff */
[----:B------:R-:W-:Y:S02]  /*3e10*/  SEL R11, R19, R34, !P4 ;  /* 0x00000022130b7207 */ /* 0x000fe40006000000 */
[----:B------:R-:W-:Y:S01]  /*3e20*/  SHF.R.U32.HI R36, RZ, R17, R36 ;  /* 0x00000011ff247219 */ /* 0x000fe20000011624 */
[----:B------:R-:W-:Y:S01]  /*3e30*/  IMAD.HI.U32 R38, R3, R4, RZ ;  /* 0x0000000403267227 */ /* 0x000fe200078e00ff */
[----:B------:R-:W-:Y:S03]  /*3e40*/  SHF.R.U32.HI R35, RZ, R18, R35 ;  /* 0x00000012ff237219 */ /* 0x000fe60000011623 */
[----:B------:R-:W-:Y:S01]  /*3e50*/  IMAD.HI.U32 R34, R11, R4, RZ ;  /* 0x000000040b227227 */ /* 0x000fe200078e00ff */
[----:B------:R-:W-:Y:S02]  /*3e60*/  @P2 SHF.R.U32.HI R3, RZ, R5, R38 ;  /* 0x00000005ff032219 */ /* 0x000fe40000011626 */
[----:B------:R-:W-:Y:S02]  /*3e70*/  SEL R9, R8, R35, !P0 ;  /* 0x0000002308097207 */ /* 0x000fe40004000000 */
[----:B------:R-:W-:Y:S01]  /*3e80*/  @P2 SHF.R.U32.HI R11, RZ, R5, R34 ;  /* 0x00000005ff0b2219 */ /* 0x000fe20000011622 */
[C---:B------:R-:W-:Y:S01]  /*3e90*/  IMAD R10, R72.reuse, R3, RZ ;  /* 0x00000003480a7224 */ /* 0x040fe200078e02ff */
[----:B------:R-:W-:Y:S01]  /*3ea0*/  SEL R3, R13, R36, !P4 ;  /* 0x000000240d037207 */ /* 0x000fe20006000000 */
[C---:B------:R-:W-:Y:S03]  /*3eb0*/  IMAD.HI.U32 R14, R9.reuse, R4, RZ ;  /* 0x00000004090e7227 */ /* 0x040fe600078e00ff */
[----:B------:R-:W-:Y:S01]  /*3ec0*/  ISETP.GE.AND P0, PT, R9, R10, PT ;  /* 0x0000000a0900720c */ /* 0x000fe20003f06270 */
[C---:B------:R-:W-:Y:S01]  /*3ed0*/  IMAD R12, R72.reuse, R11, RZ ;  /* 0x0000000b480c7224 */ /* 0x040fe200078e02ff */
[-C--:B------:R-:W-:Y:S04]  /*3ee0*/  SHF.R.U32.HI R14, RZ, R5.reuse, R14 ;  /* 0x00000005ff0e7219 */ /* 0x080fe8000001160e */
[----:B------:R-:W-:Y:S02]  /*3ef0*/  ISETP.GE.OR P0, PT, R3, R12, P0 ;  /* 0x0000000c0300720c */ /* 0x000fe40000706670 */
[----:B------:R-:W-:Y:S05]  /*3f00*/  SEL R15, R9, R14, !P2 ;  /* 0x0000000e090f7207 */ /* 0x000fea0005000000 */
[----:B------:R-:W-:Y:S04]  /*3f10*/  IMAD.MOV R14, RZ, RZ, -R15 ;  /* 0x000000ffff0e7224 */ /* 0x000fe800078e0a0f */
[----:B------:R-:W-:Y:S02]  /*3f20*/  IMAD R14, R72, R14, R9 ;  /* 0x0000000e480e7224 */ /* 0x000fe400078e0209 */
[C---:B------:R-:W-:Y:S05]  /*3f30*/  @!P0 IMAD.HI.U32 R10, R3.reuse, R4, RZ ;  /* 0x00000004030a8227 */ /* 0x040fea00078e00ff */
[----:B------:R-:W-:Y:S04]  /*3f40*/  @!P0 SHF.R.U32.HI R10, RZ, R5, R10 ;  /* 0x00000005ff0a8219 */ /* 0x000fe8000001160a */
[----:B------:R-:W-:Y:S01]  /*3f50*/  @!P0 SEL R0, R3, R10, !P2 ;  /* 0x0000000a03008207 */ /* 0x000fe20005000000 */
[----:B------:R-:W-:Y:S03]  /*3f60*/  IMAD.MOV R10, RZ, RZ, -R3 ;  /* 0x000000ffff0a7224 */ /* 0x000fe600078e0a03 */
[----:B------:R-:W-:Y:S01]  /*3f70*/  @!P0 IADD3 R15, PT, PT, R15, -R0, RZ ;  /* 0x800000000f0f8210 */ /* 0x000fe20007ffe0ff */
[----:B------:R-:W-:Y:S01]  /*3f80*/  @!P0 IMAD R0, R11, R14, R0 ;  /* 0x0000000e0b008224 */ /* 0x000fe200078e0200 */
[----:B------:R-:W-:Y:S01]  /*3f90*/  IADD3 R11, PT, PT, -R9, RZ, RZ ;  /* 0x000000ff090b7210 */ /* 0x000fe20007ffe1ff */
[----:B------:R-:W-:Y:S02]  /*3fa0*/  IMAD R13, R2, R10, R13 ;  /* 0x0000000a020d7224 */ /* 0x000fe400078e020d */
[----:B------:R-:W-:Y:S02]  /*3fb0*/  @!P0 IMAD R9, R15, R72, R3 ;  /* 0x000000480f098224 */ /* 0x000fe400078e0203 */
[----:B------:R-:W-:Y:S02]  /*3fc0*/  @!P0 IMAD.MOV.U32 R3, RZ, RZ, R0 ;  /* 0x000000ffff038224 */ /* 0x000fe400078e0000 */
[----:B------:R-:W-:Y:S02]  /*3fd0*/  IMAD R8, R6, R11, R8 ;  /* 0x0000000b06087224 */ /* 0x000fe400078e0208 */
[----:B------:R-:W-:Y:S02]  /*3fe0*/  IMAD R13, R3, R2, R13 ;  /* 0x00000002030d7224 */ /* 0x000fe400078e020d */
[----:B------:R-:W-:Y:S02]  /*3ff0*/  IMAD R8, R9, R6, R8 ;  /* 0x0000000609087224 */ /* 0x000fe400078e0208 */
.L_x_71:
[----:B------:R-:W-:Y:S05]  /*4000*/  BRA.U UP1, `(.L_x_72) ;  /* 0x0000000101107547 */ /* 0x000fea000b800000 */
[----:B------:R-:W-:Y:S04]  /*4010*/  MOV R0, UR6 ;  /* 0x0000000600007c02 */ /* 0x000fe80008000f00 */
[----:B------:R-:W-:Y:S04]  /*4020*/  SHF.L.U32 R3, R0, 0x1f, RZ ;  /* 0x0000001f00037819 */ /* 0x000fe800000006ff */
[----:B------:R-:W2:Y:S02]  /*4030*/  SYNCS.PHASECHK.TRANS64.TRYWAIT P0, [UR7+0x88], R3 ;  /* 0x00008803ff0075a7 */ /* 0x000ea40008001107 */
[----:B--2---:R-:W-:Y:S05]  /*4040*/  @!P0 BRA `(.L_x_73) ;  /* 0x0000004800a08947 */ /* 0x004fea0003800000 */
.L_x_72:
[----:B------:R-:W-:Y:S02]  /*4050*/  R2UR UR19, R21 ;  /* 0x00000000151372ca */ /* 0x000fe400000e0000 */
[----:B------:R-:W-:Y:S02]  /*4060*/  R2UR UR18, R20 ;  /* 0x00000000141272ca */ /* 0x000fe400000e0000 */
[----:B------:R-:W-:Y:S02]  /*4070*/  ISETP.NE.U32.AND P2, PT, RZ, UR4, PT ;  /* 0x00000004ff007c0c */ /* 0x000fe4000bf45070 */
[----:B------:R-:W-:Y:S02]  /*4080*/  SHF.L.U32 R12, R31, 0x1f, RZ ;  /* 0x0000001f1f0c7819 */ /* 0x000fe400000006ff */
[----:B------:R-:W-:Y:S05]  /*4090*/  ISETP.NE.AND.EX P2, PT, RZ, UR5, PT, P2 ;  /* 0x00000005ff007c0c */ /* 0x000fea000bf45320 */
[----:B------:R-:W-:Y:S02]  /*40a0*/  USHF.L.U32 UR19, UR19, 0x7, URZ ;  /* 0x0000000713137899 */ /* 0x000fe400080006ff */
[----:B------:R-:W-:Y:S01]  /*40b0*/  USHF.L.U32 UR18, UR18, 0x7, URZ ;  /* 0x0000000712127899 */ /* 0x000fe200080006ff */
[----:B------:R-:W-:Y:S11]  /*40c0*/  BRA.U !UP3, `(.L_x_74) ;  /* 0x000000010b347547 */ /* 0x000ff6000b800000 */
[----:B------:R-:W-:Y:S01]  /*40d0*/  UPLOP3.LUT UP0, UPT, UPT, UPT, UP2, 0x80, 0x8 ;  /* 0x000000000008789c */ /* 0x000fe20003f0f020 */
[----:B--2---:R-:W-:Y:S02]  /*40e0*/  HFMA2 R0, -RZ, RZ, 0, 5.9604644775390625e-08 ;  /* 0x00000001ff007431 */ /* 0x004fe400000001ff */
[----:B------:R-:W-:Y:S03]  /*40f0*/  IMAD.MOV.U32 R171, RZ, RZ, 0x1 ;  /* 0x00000001ffab7424 */ /* 0x000fe600078e00ff */
[----:B------:R-:W-:Y:S05]  /*4100*/  PLOP3.LUT P0, PT, PT, PT, UP0, 0x80, 0x8 ;  /* 0x000000000008781c */ /* 0x000fea0003f0f008 */
[----:B------:R-:W2:Y:S01]  /*4110*/  @UP0 LDCU.64 UR10, c[0x0][0x888] ;  /* 0x00011100ff0a07ac */ /* 0x000ea20008000a00 */
[----:B------:R-:W-:Y:S07]  /*4120*/  @UP0 UIMAD UR8, UR36, UR4, URZ ;  /* 0x00000004240802a4 */ /* 0x000fee000f8e02ff */
[----:B------:R-:W-:Y:S01]  /*4130*/  @!P0 PRMT R171, R0, 0x7610, R171 ;  /* 0x0000761000ab8816 */ /* 0x000fe200000000ab */
[----:B--2---:R-:W-:Y:S03]  /*4140*/  @UP0 UIMAD.WIDE UR10, UR8, 0x4, UR10 ;  /* 0x00000004080a08a5 */ /* 0x004fe6000f8e020a */
[----:B------:R-:W2:Y:S03]  /*4150*/  @!UP0 LDCU UR8, c[0x0][0x880] ;  /* 0x00011000ff0887ac */ /* 0x000ea60008000800 */
[----:B------:R-:W-:Y:S01]  /*4160*/  IMAD.U32 R10, RZ, RZ, UR10 ;  /* 0x0000000aff0a7e24 */ /* 0x000fe2000f8e00ff */
[----:B------:R-:W-:Y:S05]  /*4170*/  MOV R11, UR11 ;  /* 0x0000000b000b7c02 */ /* 0x000fea0008000f00 */
[----:B-----5:R3:W5:Y:S02]  /*4180*/  @P0 LDG.E R81, desc[UR46][R10.64] ;  /* 0x0000002e0a510981 */ /* 0x020764000c1e1900 */
[----:B--23--:R-:W-:Y:S07]  /*4190*/  @!P0 IMAD.U32 R81, RZ, RZ, UR8 ;  /* 0x00000008ff518e24 */ /* 0x00cfee000f8e00ff */
.L_x_74:
[----:B-----5:R-:W-:Y:S01]  /*41a0*/  @!P2 FSETP.EQ.AND P0, PT, R81, RZ, PT ;  /* 0x000000ff5100a20b */ /* 0x020fe20003f02000 */
[----:B------:R-:W-:Y:S01]  /*41b0*/  @!UPT UIADD3 URZ, UPT, UPT, URZ, URZ, URZ ;  /* 0x000000fffffff290 */ /* 0x000fe2000fffe0ff */
[----:B------:R-:W-:Y:S11]  /*41c0*/  @!P2 BRA `(.L_x_75) ;  /* 0x000000000014a947 */ /* 0x000ff60003800000 */
[----:B------:R-:W-:Y:S02]  /*41d0*/  LOP3.LUT P2, RZ, R171, 0xff, RZ, 0xc0, !PT ;  /* 0x000000ffabff7812 */ /* 0x000fe4000784c0ff */
[----:B------:R-:W-:Y:S04]  /*41e0*/  PLOP3.LUT P0, PT, PT, PT, UP0, 0x80, 0x8 ;  /* 0x000000000008781c */ /* 0x000fe80003f0f008 */
[----:B------:R-:W-:Y:S07]  /*41f0*/  PLOP3.LUT P0, PT, P0, PT, PT, 0x8, 0x80 ;  /* 0x000000000080781c */ /* 0x000fee000070e170 */
[----:B------:R-:W-:Y:S11]  /*4200*/  @P2 FSETP.EQ.AND P0, PT, R81, RZ, PT ;  /* 0x000000ff5100220b */ /* 0x000ff60003f02000 */
[----:B------:R-:W-:Y:S02]  /*4210*/  @!UPT UIADD3 URZ, UPT, UPT, URZ, URZ, URZ ;  /* 0x000000fffffff290 */ /* 0x000fe4000fffe0ff */
.L_x_75:
[----:B------:R-:W3:Y:S01]  /*4220*/  SYNCS.PHASECHK.TRANS64.TRYWAIT P2, [UR7+0x70], R12 ;  /* 0x0000700cff0075a7 */ /* 0x000ee20008041107 */
[----:B------:R-:W-:Y:S04]  /*4230*/  ELECT P4, URZ, PT ;  /* 0x0000000000ff782f */ /* 0x000fe80003880000 */
[----:B------:R-:W-:Y:S11]  /*4240*/  PLOP3.LUT P4, PT, P0, P4, PT, 0xf2, 0x2f ;  /* 0x00000000002f781c */ /* 0x000ff60000789e72 */
[----:B------:R-:W-:Y:S02]  /*4250*/  @!UPT UIADD3 URZ, UPT, UPT, URZ, URZ, URZ ;  /* 0x000000fffffff290 */ /* 0x000fe4000fffe0ff */
[----:B-1----:R-:W-:Y:S05]  /*4260*/  @!P4 IADD3 R21, P0, PT, R32, 0x580, RZ ;  /* 0x000005802015c810 */ /* 0x002fea0007f1e0ff */
[----:B------:R-:W-:Y:S01]  /*4270*/  @!P4 IMAD.X R20, RZ, RZ, R33, P0 ;  /* 0x000000ffff14c224 */ /* 0x000fe200000e0621 */
[----:B---3--:R-:W-:Y:S07]  /*4280*/  @!P2 BRA `(.L_x_76) ;  /* 0x000000480028a947 */ /* 0x008fee0003800000 */
.L_x_142:
[----:B------:R-:W3:Y:S01]  /*4290*/  LDC.64 R14, c[0x0][0xb10] ;  /* 0x0002c400ff0e7b82 */ /* 0x000ee20000000a00 */
[----:B------:R-:W-:Y:S01]  /*42a0*/  @!P4 R2UR UR8, R20 ;  /* 0x000000001408c2ca */ /* 0x000fe200000e0000 */
[----:B------:R-:W-:Y:S01]  /*42b0*/  VOTEU.ALL UP1, P4 ;  /* 0x0000000000ff7886 */ /* 0x000fe20002020000 */
[----:B------:R-:W-:Y:S01]  /*42c0*/  @!P4 R2UR UR9, R21 ;  /* 0x000000001509c2ca */ /* 0x000fe200000e0000 */
[----:B------:R-:W-:Y:S01]  /*42d0*/  UMOV UR10, 0x0 ;  /* 0x00000000000a7882 */ /* 0x000fe20000000000 */
[----:B------:R-:W-:Y:S03]  /*42e0*/  UMOV UR11, 0x10000000 ;  /* 0x10000000000b7882 */ /* 0x000fe60000000000 */
[----:B------:R-:W5:Y:S01]  /*42f0*/  LDC.64 R10, c[0x0][0xb18] ;  /* 0x0002c600ff0a7b82 */ /* 0x000f620000000a00 */
[----:B------:R-:W-:Y:S01]  /*4300*/  @!UP1 UIADD3 UR16, UPT, UPT, UR7, 0x200, URZ ;  /* 0x0000020007109890 */ /* 0x000fe2000fffe0ff */
[----:B------:R-:W-:Y:S01]  /*4310*/  @P3 SHF.R.U32.HI R28, RZ, 0x10, R25 ;  /* 0x00000010ff1c3819 */ /* 0x000fe20000011619 */
[----:B------:R-:W-:Y:S01]  /*4320*/  VOTEU.ALL UP1, P4 ;  /* 0x0000000000ff7886 */ /* 0x000fe20002020000 */
[----:B------:R-:W-:Y:S01]  /*4330*/  UMOV UR20, UR36 ;  /* 0x0000002400147c82 */ /* 0x000fe20008000000 */
[----:B------:R-:W-:Y:S03]  /*4340*/  VIADD R30, R30, 0x1 ;  /* 0x000000011e1e7836 */ /* 0x000fe60000000000 */
[----:B--2---:R-:W2:Y:S01]  /*4350*/  @!P1 LDC R0, c[0x0][0xb20] ;  /* 0x0002c800ff009b82 */ /* 0x004ea20000000800 */
[----:B------:R-:W-:Y:S01]  /*4360*/  IMAD.U32 R21, RZ, RZ, UR8 ;  /* 0x00000008ff157e24 */ /* 0x000fe2000f8e00ff */
[----:B------:R-:W-:Y:S06]  /*4370*/  UPRMT UR8, UR37, 0x654, UR17 ;  /* 0x0000065425087896 */ /* 0x000fec0008000011 */
[----:B-1----:R-:W1:Y:S01]  /*4380*/  @!P1 LDC R3, c[0x0][0xb0c] ;  /* 0x0002c300ff039b82 */ /* 0x002e620000000800 */
[----:B------:R-:W-:Y:S01]  /*4390*/  IMAD.U32 R20, RZ, RZ, UR9 ;  /* 0x00000009ff147e24 */ /* 0x000fe2000f8e00ff */
[----:B------:R-:W-:Y:S04]  /*43a0*/  @!P4 R2UR UR15, R21 ;  /* 0x00000000150fc2ca */ /* 0x000fe800000e0000 */
[----:B------:R-:W-:Y:S01]  /*43b0*/  @!P4 R2UR UR14, R20 ;  /* 0x00000000140ec2ca */ /* 0x000fe200000e0000 */
[----:B------:R-:W-:Y:S11]  /*43c0*/  @!P4 IMAD.MOV.U32 R20, RZ, RZ, 0x2000 ;  /* 0x00002000ff14c424 */ /* 0x000ff600078e00ff */
[----:B------:R-:W-:Y:S01]  /*43d0*/  @!UPT UIADD3 URZ, UPT, UPT, URZ, URZ, URZ ;  /* 0x000000fffffff290 */ /* 0x000fe2000fffe0ff */
[----:B------:R1:W-:Y:S01]  /*43e0*/  @!UP1 UTMALDG.3D [UR16], [UR14], desc[UR10] ;  /* 0x00000a100e0095b4 */ /* 0x0003e20008011000 */
[----:B------:R1:W-:Y:S02]  /*43f0*/  @!P4 SYNCS.ARRIVE.TRANS64.RED.A0TR RZ, [UR7+0x60], R20 ;  /* 0x00006014ffffc9a7 */ /* 0x0003e40008300407 */
[----:B-1----:R-:W-:Y:S01]  /*4400*/  @!P1 ISETP.NE.AND P2, PT, R3, 0x1, PT ;  /* 0x000000010300980c */ /* 0x002fe20003f45270 */
[C---:B---3--:R-:W-:Y:S01]  /*4410*/  @!P1 IMAD.HI.U32 R14, R13.reuse, R14, RZ ;  /* 0x0000000e0d0e9227 */ /* 0x048fe200078e00ff */
[----:B-----5:R-:W-:Y:S03]  /*4420*/  @!P1 ISETP.NE.AND P0, PT, R10, 0x1, PT ;  /* 0x000000010a00980c */ /* 0x020fe60003f05270 */
[C---:B------:R-:W-:Y:S01]  /*4430*/  @!P1 IMAD.HI.U32 R11, R8.reuse, R11, RZ ;  /* 0x0000000b080b9227 */ /* 0x040fe200078e00ff */
[----:B------:R-:W-:Y:S04]  /*4440*/  @!P1 SHF.R.U32.HI R14, RZ, R15, R14 ;  /* 0x0000000fff0e9219 */ /* 0x000fe8000001160e */
[----:B--2---:R-:W-:Y:S01]  /*4450*/  @!P1 SHF.R.U32.HI R9, RZ, R0, R11 ;  /* 0x00000000ff099219 */ /* 0x004fe2000001160b */
[----:B------:R-:W-:Y:S01]  /*4460*/  SYNCS.ARRIVE.TRANS64.RED.A1T0 RZ, [UR8], RZ ;  /* 0x000000ffffff79a7 */ /* 0x000fe20008100408 */
[----:B------:R-:W-:Y:S02]  /*4470*/  @!P1 SEL R14, R13, R14, !P2 ;  /* 0x0000000e0d0e9207 */ /* 0x000fe40005000000 */
[----:B------:R-:W-:Y:S01]  /*4480*/  @!P1 SEL R9, R8, R9, !P0 ;  /* 0x0000000908099207 */ /* 0x000fe20004000000 */
[----:B------:R-:W1:Y:S04]  /*4490*/  SYNCS.PHASECHK.TRANS64.TRYWAIT P5, [UR7+0x78], R12 ;  /* 0x0000780cff0075a7 */ /* 0x000e6800080a1107 */
[----:B------:R-:W-:Y:S02]  /*44a0*/  @!P1 IMAD.IADD R0, R9, 0x1, -R14 ;  /* 0x0000000109009824 */ /* 0x000fe400078e0a0e */
[----:B------:R-:W-:Y:S02]  /*44b0*/  @!P1 IMAD.IADD R9, R14, 0x1, -R9 ;  /* 0x000000010e099824 */ /* 0x000fe400078e0a09 */
[----:B------:R-:W-:Y:S02]  /*44c0*/  @!P1 IMAD R13, R0, R3, R13 ;  /* 0x00000003000d9224 */ /* 0x000fe400078e020d */
[----:B------:R-:W-:Y:S01]  /*44d0*/  @!P1 IMAD R8, R9, R10, R8 ;  /* 0x0000000a09089224 */ /* 0x000fe200078e0208 */
[----:B-1----:R-:W-:Y:S06]  /*44e0*/  @!P5 BRA `(.L_x_77) ;  /* 0x0000004400a8d947 */ /* 0x002fec0003800000 */
.L_x_144:
[----:B-1----:R-:W-:Y:S01]  /*44f0*/  @!P4 IADD3 R3, P0, PT, R32, 0x580, RZ ;  /* 0x000005802003c810 */ /* 0x002fe20007f1e0ff */
[----:B------:R-:W-:Y:S01]  /*4500*/  VOTEU.ALL UP1, P4 ;  /* 0x0000000000ff7886 */ /* 0x000fe20002020000 */
[----:B------:R-:W-:Y:S01]  /*4510*/  UMOV UR20, 0x0 ;  /* 0x0000000000147882 */ /* 0x000fe20000000000 */
[----:B------:R-:W-:Y:S01]  /*4520*/  UMOV UR21, 0x10000000 ;  /* 0x1000000000157882 */ /* 0x000fe20000000000 */
[----:B------:R-:W-:Y:S01]  /*4530*/  @!P4 R2UR UR9, R3 ;  /* 0x000000000309c2ca */ /* 0x000fe200000e0000 */
[----:B------:R-:W-:Y:S01]  /*4540*/  @!P4 IMAD.X R0, RZ, RZ, R33, P0 ;  /* 0x000000ffff00c224 */ /* 0x000fe200000e0621 */
[----:B------:R-:W-:Y:S01]  /*4550*/  @!UP1 UIADD3 UR10, UPT, UPT, UR18, 0x40, URZ ;  /* 0x00000040120a9890 */ /* 0x000fe2000fffe0ff */
[----:B------:R-:W-:Y:S01]  /*4560*/  ISETP.NE.AND P0, PT, R30, 0x2, PT ;  /* 0x000000021e00780c */ /* 0x000fe20003f05270 */
[----:B------:R-:W-:Y:S01]  /*4570*/  UMOV UR11, UR19 ;  /* 0x00000013000b7c82 */ /* 0x000fe20008000000 */
[----:B------:R-:W-:Y:S01]  /*4580*/  UMOV UR12, UR36 ;  /* 0x00000024000c7c82 */ /* 0x000fe20008000000 */
[----:B------:R-:W-:Y:S01]  /*4590*/  @!P4 R2UR UR8, R0 ;  /* 0x000000000008c2ca */ /* 0x000fe200000e0000 */
[----:B------:R-:W-:Y:S01]  /*45a0*/  IMAD.IADD R20, R8, 0x1, R147 ;  /* 0x0000000108147824 */ /* 0x000fe200078e0293 */
[----:B------:R-:W-:Y:S01]  /*45b0*/  @P3 R2UR UR36, R28 ;  /* 0x000000001c2432ca */ /* 0x000fe200000e0000 */
[----:B------:R-:W-:Y:S01]  /*45c0*/  IMAD.IADD R21, R13, 0x1, R170 ;  /* 0x000000010d157824 */ /* 0x000fe200078e02aa */
[----:B------:R-:W-:Y:S02]  /*45d0*/  SEL R0, RZ, 0x1, P0 ;  /* 0x00000001ff007807 */ /* 0x000fe40000000000 */
[----:B------:R-:W-:Y:S01]  /*45e0*/  LOP3.LUT R31, R31, 0x1, RZ, 0x3c, !PT ;  /* 0x000000011f1f7812 */ /* 0x000fe200078e3cff */
[----:B------:R-:W-:Y:S01]  /*45f0*/  IMAD.U32 R10, RZ, RZ, UR9 ;  /* 0x00000009ff0a7e24 */ /* 0x000fe2000f8e00ff */
[----:B------:R-:W-:Y:S01]  /*4600*/  @!UP1 UIADD3 UR9, UPT, UPT, UR7, 0x68, URZ ;  /* 0x0000006807099890 */ /* 0x000fe2000fffe0ff */
[----:B------:R-:W-:Y:S02]  /*4610*/  LOP3.LUT R29, R29, R0, RZ, 0x3c, !PT ;  /* 0x000000001d1d7212 */ /* 0x000fe400078e3cff */
[----:B------:R-:W-:Y:S02]  /*4620*/  SEL R30, R30, RZ, P0 ;  /* 0x000000ff1e1e7207 */ /* 0x000fe40000000000 */
[----:B------:R-:W-:Y:S01]  /*4630*/  IMAD.U32 R11, RZ, RZ, UR8 ;  /* 0x00000008ff0b7e24 */ /* 0x000fe2000f8e00ff */
[----:B------:R-:W-:Y:S01]  /*4640*/  @!P4 R2UR UR14, R10 ;  /* 0x000000000a0ec2ca */ /* 0x000fe200000e0000 */
[----:B------:R-:W-:Y:S01]  /*4650*/  @!UP1 UIADD3 UR8, UPT, UPT, UR7, 0x2200, URZ ;  /* 0x0000220007089890 */ /* 0x000fe2000fffe0ff */
[----:B------:R-:W-:Y:S02]  /*4660*/  VOTEU.ALL UP1, P4 ;  /* 0x0000000000ff7886 */ /* 0x000fe40002020000 */
[----:B------:R-:W-:Y:S11]  /*4670*/  @!P4 R2UR UR15, R11 ;  /* 0x000000000b0fc2ca */ /* 0x000ff600000e0000 */
[----:B------:R-:W-:Y:S02]  /*4680*/  @!UPT UIADD3 URZ, UPT, UPT, URZ, URZ, URZ ;  /* 0x000000fffffff290 */ /* 0x000fe4000fffe0ff */
[----:B------:R2:W-:Y:S01]  /*4690*/  @!UP1 UTMALDG.3D [UR8], [UR14], desc[UR20] ;  /* 0x000014080e0095b4 */ /* 0x0005e20008011000 */
[----:B------:R2:W-:Y:S01]  /*46a0*/  @!P4 SYNCS.ARRIVE.TRANS64.RED.A0TR RZ, [UR7+0x68], R23 ;  /* 0x00006817ffffc9a7 */ /* 0x0005e20008300407 */
[----:B------:R-:W-:Y:S01]  /*46b0*/  UPLOP3.LUT UP1, UPT, UPT, UPT, UPT, 0x80, 0x8 ;  /* 0x000000000008789c */ /* 0x000fe20003f2f070 */
[----:B------:R-:W-:Y:S01]  /*46c0*/  SYNCS.ARRIVE.TRANS64.RED.A1T0 RZ, [UR13], RZ ;  /* 0x000000ffffff79a7 */ /* 0x000fe2000810040d */
[----:B------:R-:W-:Y:S09]  /*46d0*/  @P3 BRA `(.L_x_78) ;  /* 0xfffffff400503947 */ /* 0x000ff2000383ffff */
[----:B------:R-:W-:-:S04]  /*46e0*/  SHF.L.U32 R3, R31, 0x1f, RZ ;  /* 0x0000001f1f037819 */ /* 0x000fc800000006ff */
[----:B------:R-:W1:Y:S02]  /*46f0*/  SYNCS.PHASECHK.TRANS64.TRYWAIT P0, [UR7+0x70], R3 ;  /* 0x00007003ff0075a7 */ /* 0x000e640008001107 */
[----:B-1----:R-:W-:Y:S05]  /*4700*/  @!P0 BRA `(.L_x_79) ;  /* 0x0000004400388947 */ /* 0x002fea0003800000 */
.L_x_146:
[----:B-1----:R-:W-:-:S07]  /*4710*/  MOV R0, UR7 ;  /* 0x0000000700007c02 */ /* 0x002fce0008000f00 */
.L_x_80:
[----:B-1----:R-:W-:-:S04]  /*4720*/  SHF.L.U32 R3, R31, 0x1f, RZ ;  /* 0x0000001f1f037819 */ /* 0x002fc800000006ff */
[----:B------:R1:W3:Y:S03]  /*4730*/  SYNCS.PHASECHK.TRANS64.TRYWAIT P0, [R0+URZ+0x78], R3 ;  /* 0x00007803000075a7 */ /* 0x0002e600080011ff */
[----:B---3--:R-:W-:Y:S05]  /*4740*/  @!P0 NANOSLEEP.SYNCS 0x989680 ;  /* 0x009896800000895d */ /* 0x008fea0003900000 */
[----:B------:R-:W3:Y:S02]  /*4750*/  @!P0 SYNCS.PHASECHK.TRANS64 P0, [R0+URZ+0x78], R3 ;  /* 0x00007803000085a7 */ /* 0x000ee400080010ff */
[----:B--23--:R-:W-:Y:S05]  /*4760*/  @P0 EXIT ;  /* 0x000000000000094d */ /* 0x00cfea0003800000 */
[----:B------:R-:W-:Y:S05]  /*4770*/  BRA `(.L_x_80) ;  /* 0xfffffffc00e87947 */ /* 0x000fea000383ffff */
.L_x_69:
[----:B------:R-:W-:-:S06]  /*4780*/  UISETP.GE.AND UP1, UPT, UR8, 0x4, UPT ;  /* 0x000000040800788c */ /* 0x000fcc000bf26270 */
[----:B------:R-:W-:-:S13]  /*4790*/  PLOP3.LUT P0, PT, PT, PT, UP1, 0x80, 0x8 ;  /* 0x000000000008781c */ /* 0x000fda0003f0f018 */
[----:B------:R-:W-:Y:S05]  /*47a0*/  @!P0 EXIT ;  /* 0x000000000000894d */ /* 0x000fea0003800000 */
[----:B------:R-:W-:Y:S01]  /*47b0*/  BAR.SYNC.DEFER_BLOCKING 0x6, 0xa0 ;  /* 0x0182800000007b1d */ /* 0x000fe20000010000 */
[C---:B------:R-:W-:Y:S01]  /*47c0*/  IMAD.SHL.U32 R3, R189.reuse, 0x40, RZ ;  /* 0x00000040bd037824 */ /* 0x040fe200078e00ff */
[C---:B------:R-:W-:Y:S01]  /*47d0*/  LOP3.LUT R193, R189.reuse, 0x60, RZ, 0xc0, !PT ;  /* 0x00000060bdc17812 */ /* 0x040fe200078ec0ff */
[C---:B------:R-:W-:Y:S01]  /*47e0*/  IMAD.SHL.U32 R172, R189.reuse, 0x8, RZ ;  /* 0x00000008bdac7824 */ /* 0x040fe200078e00ff */
[C---:B------:R-:W-:Y:S01]  /*47f0*/  LOP3.LUT R191, R189.reuse, 0x2, RZ, 0xc0, !PT ;  /* 0x00000002bdbf7812 */ /* 0x040fe200078ec0ff */
[----:B------:R-:W-:Y:S01]  /*4800*/  IMAD.U32 R79, R189, 0x10000, RZ ;  /* 0x00010000bd4f7824 */ /* 0x000fe200078e00ff */
[----:B------:R-:W-:Y:S02]  /*4810*/  UMOV UR49, 0x400 ;  /* 0x0000040000317882 */ /* 0x000fe40000000000 */
[----:B------:R-:W1:Y:S01]  /*4820*/  LDC R177, c[0x0][0x370] ;  /* 0x0000dc00ffb17b82 */ /* 0x000e620000000800 */
[----:B------:R-:W-:Y:S01]  /*4830*/  ULEA UR49, UR37, UR49, 0x18 ;  /* 0x0000003125317291 */ /* 0x000fe2000f8ec0ff */
[----:B------:R-:W-:Y:S01]  /*4840*/  LOP3.LUT R5, R3, 0x180, RZ, 0xc0, !PT ;  /* 0x0000018003057812 */ /* 0x000fe200078ec0ff */
[----:B------:R-:W-:Y:S01]  /*4850*/  HFMA2 R195, -RZ, RZ, 0, 0 ;  /* 0x00000000ffc37431 */ /* 0x000fe200000001ff */
[----:B------:R-:W-:Y:S01]  /*4860*/  LOP3.LUT R79, R79, 0x600000, RZ, 0xc0, !PT ;  /* 0x006000004f4f7812 */ /* 0x000fe200078ec0ff */
[----:B------:R-:W-:Y:S01]  /*4870*/  UIADD3 UR4, UPT, UPT, UR49, 0x4200, URZ ;  /* 0x0000420031047890 */ /* 0x000fe2000fffe0ff */
[----:B------:R-:W-:Y:S01]  /*4880*/  LOP3.LUT R172, R5, 0x30, R172, 0xf8, !PT ;  /* 0x0000003005ac7812 */ /* 0x000fe200078ef8ac */
[----:B------:R-:W-:Y:S01]  /*4890*/  IMAD.MOV.U32 R76, RZ, RZ, RZ ;  /* 0x000000ffff4c7224 */ /* 0x000fe200078e00ff */
[----:B------:R-:W2:Y:S01]  /*48a0*/  LDC R74, c[0x0][0xb0c] ;  /* 0x0002c300ff4a7b82 */ /* 0x000ea20000000800 */
[----:B------:R-:W-:-:S02]  /*48b0*/  LOP3.LUT R189, R189, 0x4, RZ, 0xc0, !PT ;  /* 0x00000004bdbd7812 */ /* 0x000fc400078ec0ff */
[----:B------:R-:W-:Y:S02]  /*48c0*/  CS2R R182, SRZ ;  /* 0x0000000000b67805 */ /* 0x000fe4000001ff00 */
[----:B------:R-:W-:Y:S02]  /*48d0*/  LOP3.LUT R172, R172, 0x1e40, R3, 0xf8, !PT ;  /* 0x00001e40acac7812 */ /* 0x000fe400078ef803 */
[----:B------:R-:W-:Y:S02]  /*48e0*/  CS2R R180, SRZ ;  /* 0x0000000000b47805 */ /* 0x000fe4000001ff00 */
[----:B------:R-:W-:Y:S01]  /*48f0*/  IADD3 R188, PT, PT, -R189, 0x2, RZ ;  /* 0x00000002bdbc7810 */ /* 0x000fe20007ffe1ff */
[----:B------:R-:W-:Y:S01]  /*4900*/  IMAD.MOV R176, RZ, RZ, -R191 ;  /* 0x000000ffffb07224 */ /* 0x000fe200078e0abf */
[----:B------:R-:W-:Y:S01]  /*4910*/  MOV R192, UR4 ;  /* 0x0000000400c07c02 */ /* 0x000fe20008000f00 */
[----:B------:R-:W4:Y:S01]  /*4920*/  LDC R174, c[0x0][0xb20] ;  /* 0x0002c800ffae7b82 */ /* 0x000f220000000800 */
[----:B------:R-:W3:Y:S01]  /*4930*/  LDS R0, [UR49+0x140] ;  /* 0x00014031ff007984 */ /* 0x000ee20008000800 */
[----:B------:R-:W-:Y:S01]  /*4940*/  VIADD R190, R172, UR49 ;  /* 0x00000031acbe7c36 */ /* 0x000fe20008000000 */
[----:B------:R-:W1:Y:S01]  /*4950*/  LDCU.64 UR52, c[0x0][0x348] ;  /* 0x00006900ff3477ac */ /* 0x000e620008000a00 */
[----:B------:R-:W-:-:S02]  /*4960*/  IMAD.MOV R175, RZ, RZ, -R189 ;  /* 0x000000ffffaf7224 */ /* 0x000fc400078e0abd */
[----:B------:R-:W-:Y:S01]  /*4970*/  VIADD R190, R190, 0x200 ;  /* 0x00000200bebe7836 */ /* 0x000fe20000000000 */
[----:B------:R-:W1:Y:S01]  /*4980*/  LDCU.64 UR38, c[0x0][0x888] ;  /* 0x00011100ff2677ac */ /* 0x000e620008000a00 */
[----:B------:R-:W1:Y:S01]  /*4990*/  LDC R73, c[0x0][0xb30] ;  /* 0x0002cc00ff497b82 */ /* 0x000e620000000800 */
[----:B------:R-:W1:Y:S01]  /*49a0*/  LDCU.64 UR44, c[0x0][0x890] ;  /* 0x00011200ff2c77ac */ /* 0x000e620008000a00 */
[----:B------:R-:W-:-:S06]  /*49b0*/  UIADD3 UR48, UPT, UPT, UR49, 0x200, URZ ;  /* 0x0000020031307890 */ /* 0x000fcc000fffe0ff */
[----:B------:R-:W1:Y:S08]  /*49c0*/  LDC.64 R168, c[0x0][0xb10] ;  /* 0x0002c400ffa87b82 */ /* 0x000e700000000a00 */
[----:B------:R-:W1:Y:S08]  /*49d0*/  LDC.64 R70, c[0x0][0xb18] ;  /* 0x0002c600ff467b82 */ /* 0x000e700000000a00 */
[----:B------:R-:W1:Y:S08]  /*49e0*/  LDC.64 R68, c[0x0][0xb28] ;  /* 0x0002ca00ff447b82 */ /* 0x000e700000000a00 */
[----:B------:R-:W1:Y:S01]  /*49f0*/  LDC.64 R166, c[0x0][0x8b0] ;  /* 0x00022c00ffa67b82 */ /* 0x000e620000000a00 */
[----:B---3--:R-:W-:-:S07]  /*4a00*/  IMAD.IADD R79, R0, 0x1, R79 ;  /* 0x00000001004f7824 */ /* 0x008fce00078e024f */
[----:B------:R-:W3:Y:S08]  /*4a10*/  LDC.64 R164, c[0x0][0x8a8] ;  /* 0x00022a00ffa47b82 */ /* 0x000ef00000000a00 */
[----:B--2-4-:R-:W1:Y:S02]  /*4a20*/  LDC R178, c[0x0][0x374] ;  /* 0x0000dd00ffb27b82 */ /* 0x014e640000000800 */
.L_x_107:
[C---:B------:R-:W-:Y:S02]  /*4a30*/  LEA R0, R195.reuse, UR49, 0x3 ;  /* 0x00000031c3007c11 */ /* 0x040fe4000f8e18ff */
[----:B------:R-:W-:Y:S02]  /*4a40*/  SHF.L.U32 R3, R182, 0x1f, RZ ;  /* 0x0000001fb6037819 */ /* 0x000fe400000006ff */
[----:B------:R-:W-:Y:S02]  /*4a50*/  LEA R16, R195, UR49, 0x4 ;  /* 0x00000031c3107c11 */ /* 0x000fe4000f8e20ff */
[----:B------:R-:W2:Y:S02]  /*4a60*/  SYNCS.PHASECHK.TRANS64.TRYWAIT P0, [R0+URZ+0x90], R3 ;  /* 0x00009003000075a7 */ /* 0x000ea400080011ff */
[----:B-12---:R-:W-:Y:S05]  /*4a70*/  @!P0 BRA `(.L_x_81) ;  /* 0x0000004000748947 */ /* 0x006fea0003800000 */
.L_x_147:
[----:B------:R-:W4:Y:S01]  /*4a80*/  LDC.64 R12, c[0x0][0xb10] ;  /* 0x0002c400ff0c7b82 */ /* 0x000f220000000a00 */
[----:B------:R-:W3:Y:S01]  /*4a90*/  LDS.128 R16, [R16+0x120] ;  /* 0x0001200010107984 */ /* 0x000ee20000000c00 */
[----:B-1----:R-:W-:Y:S01]  /*4aa0*/  ISETP.NE.AND P1, PT, R73, 0x1, PT ;  /* 0x000000014900780c */ /* 0x002fe20003f25270 */
[----:B--2---:R-:W-:Y:S01]  /*4ab0*/  VIADD R0, R0, 0xa0 ;  /* 0x000000a000007836 */ /* 0x004fe20000000000 */
[----:B------:R-:W-:Y:S04]  /*4ac0*/  ISETP.GE.AND P0, PT, R72, 0x1, PT ;  /* 0x000000014800780c */ /* 0x000fe80003f06270 */
[----:B------:R-:W1:Y:S01]  /*4ad0*/  LDC.64 R10, c[0x0][0xb18] ;  /* 0x0002c600ff0a7b82 */ /* 0x000e620000000a00 */
[----:B------:R-:W-:Y:S01]  /*4ae0*/  PRMT R0, RZ, 0x654, R0 ;  /* 0x00000654ff007816 */ /* 0x000fe20000000000 */
[----:B------:R-:W-:Y:S01]  /*4af0*/  @!PT LDS RZ, [RZ] ;  /* 0x00000000fffff984 */ /* 0x000fe20000000800 */
[----:B------:R-:W-:Y:S01]  /*4b00*/  @!PT LDS RZ, [RZ] ;  /* 0x00000000fffff984 */ /* 0x000fe20000000800 */
[----:B------:R-:W-:Y:S01]  /*4b10*/  @!PT LDS RZ, [RZ] ;  /* 0x00000000fffff984 */ /* 0x000fe20000000800 */
[----:B------:R-:W-:Y:S01]  /*4b20*/  @!PT LDS RZ, [RZ] ;  /* 0x00000000fffff984 */ /* 0x000fe20000000800 */
[----:B------:R2:W-:Y:S06]  /*4b30*/  MEMBAR.ALL.CTA ;  /* 0x0000000000007992 */ /* 0x0005ec0000008000 */
[----:B--2---:R-:W2:Y:S01]  /*4b40*/  FENCE.VIEW.ASYNC.S ;  /* 0x00000000000073c6 */ /* 0x004ea20000000000 */
[----:B------:R-:W1:Y:S08]  /*4b50*/  @!P1 LDC R14, c[0x0][0xb20] ;  /* 0x0002c800ff0e9b82 */ /* 0x000e700000000800 */
[----:B------:R-:W1:Y:S01]  /*4b60*/  @!P1 LDC R9, c[0x0][0xb0c] ;  /* 0x0002c300ff099b82 */ /* 0x000e620000000800 */
[----:B--2---:R2:W-:Y:S01]  /*4b70*/  SYNCS.ARRIVE.TRANS64.RED.A1T0 RZ, [R0+URZ], RZ ;  /* 0x000000ff00ff79a7 */ /* 0x0045e200081004ff */
[----:B---3--:R-:W-:Y:S04]  /*4b80*/  LOP3.LUT P4, RZ, R18, 0x1, RZ, 0xc0, !PT ;  /* 0x0000000112ff7812 */ /* 0x008fe8000788c0ff */
[----:B------:R-:W-:Y:S09]  /*4b90*/  P2R R194, PR, RZ, 0x10 ;  /* 0x00000010ffc27803 */ /* 0x000ff20000000000 */
[----:B------:R-:W-:Y:S02]  /*4ba0*/  @P4 MOV R77, R16 ;  /* 0x00000010004d4202 */ /* 0x000fe40000000f00 */
[----:B------:R-:W-:Y:S01]  /*4bb0*/  @P4 LOP3.LUT R75, R17, 0xffff, RZ, 0xc0, !PT ;  /* 0x0000ffff114b4812 */ /* 0x000fe200078ec0ff */
[----:B--2-4-:R-:W-:Y:S06]  /*4bc0*/  @!P0 BRA `(.L_x_82) ;  /* 0x0000000000a48947 */ /* 0x014fec0003800000 */
[----:B------:R-:W-:Y:S01]  /*4bd0*/  IMAD.HI.U32 R23, R178, R71, RZ ;  /* 0x00000047b2177227 */ /* 0x000fe200078e00ff */
[----:B------:R-:W-:Y:S02]  /*4be0*/  ISETP.NE.AND P0, PT, R70, 0x1, PT ;  /* 0x000000014600780c */ /* 0x000fe40003f05270 */
[----:B------:R-:W-:Y:S01]  /*4bf0*/  ISETP.NE.AND P2, PT, R72, 0x1, PT ;  /* 0x000000014800780c */ /* 0x000fe20003f45270 */
[----:B------:R-:W-:Y:S01]  /*4c00*/  IMAD.HI.U32 R22, R177, R168, RZ ;  /* 0x000000a8b1167227 */ /* 0x000fe200078e00ff */
[----:B------:R-:W-:Y:S02]  /*4c10*/  SHF.R.U32.HI R23, RZ, R174, R23 ;  /* 0x000000aeff177219 */ /* 0x000fe40000011617 */
[----:B------:R-:W-:Y:S01]  /*4c20*/  ISETP.NE.AND P3, PT, R74, 0x1, PT ;  /* 0x000000014a00780c */ /* 0x000fe20003f65270 */
[----:B------:R-:W-:Y:S01]  /*4c30*/  IMAD.HI.U32 R26, R77, R168, RZ ;  /* 0x000000a84d1a7227 */ /* 0x000fe200078e00ff */
[----:B------:R-:W-:Y:S02]  /*4c40*/  SHF.R.U32.HI R22, RZ, R169, R22 ;  /* 0x000000a9ff167219 */ /* 0x000fe40000011616 */
[----:B------:R-:W-:Y:S01]  /*4c50*/  SEL R3, R178, R23, !P0 ;  /* 0x00000017b2037207 */ /* 0x000fe20004000000 */
[----:B------:R-:W-:Y:S01]  /*4c60*/  IMAD.HI.U32 R23, R75, R71, RZ ;  /* 0x000000474b177227 */ /* 0x000fe200078e00ff */
[----:B------:R-:W-:Y:S02]  /*4c70*/  SEL R7, R177, R22, !P3 ;  /* 0x00000016b1077207 */ /* 0x000fe40005800000 */
[----:B------:R-:W-:Y:S01]  /*4c80*/  SHF.R.U32.HI R26, RZ, R169, R26 ;  /* 0x000000a9ff1a7219 */ /* 0x000fe2000001161a */
[-C--:B------:R-:W-:Y:S04]  /*4c90*/  IMAD.HI.U32 R22, R3, R68.reuse, RZ ;  /* 0x0000004403167227 */ /* 0x080fe800078e00ff */
[----:B------:R-:W-:Y:S01]  /*4ca0*/  IMAD.HI.U32 R24, R7, R68, RZ ;  /* 0x0000004407187227 */ /* 0x000fe200078e00ff */
[-C--:B------:R-:W-:Y:S02]  /*4cb0*/  @P2 SHF.R.U32.HI R3, RZ, R69.reuse, R22 ;  /* 0x00000045ff032219 */ /* 0x080fe40000011616 */
[----:B------:R-:W-:Y:S02]  /*4cc0*/  SHF.R.U32.HI R22, RZ, R174, R23 ;  /* 0x000000aeff167219 */ /* 0x000fe40000011617 */
[----:B------:R-:W-:Y:S01]  /*4cd0*/  @P2 SHF.R.U32.HI R7, RZ, R69, R24 ;  /* 0x00000045ff072219 */ /* 0x000fe20000011618 */
[C---:B------:R-:W-:Y:S01]  /*4ce0*/  IMAD R2, R72.reuse, R3, RZ ;  /* 0x0000000348027224 */ /* 0x040fe200078e02ff */
[----:B------:R-:W-:Y:S02]  /*4cf0*/  SEL R5, R75, R22, !P0 ;  /* 0x000000164b057207 */ /* 0x000fe40004000000 */
[----:B------:R-:W-:Y:S01]  /*4d00*/  SEL R3, R77, R26, !P3 ;  /* 0x0000001a4d037207 */ /* 0x000fe20005800000 */
[----:B------:R-:W-:Y:S01]  /*4d10*/  IMAD R4, R72, R7, RZ ;  /* 0x0000000748047224 */ /* 0x000fe200078e02ff */
[C---:B------:R-:W-:Y:S01]  /*4d20*/  ISETP.GE.AND P0, PT, R5.reuse, R2, PT ;  /* 0x000000020500720c */ /* 0x040fe20003f06270 */
[----:B------:R-:W-:Y:S03]  /*4d30*/  IMAD.HI.U32 R6, R5, R68, RZ ;  /* 0x0000004405067227 */ /* 0x000fe600078e00ff */
[----:B------:R-:W-:Y:S01]  /*4d40*/  ISETP.GE.OR P0, PT, R3, R4, P0 ;  /* 0x000000040300720c */ /* 0x000fe20000706670 */
[----:B------:R-:W-:Y:S01]  /*4d50*/  IMAD.MOV R4, RZ, RZ, -R3 ;  /* 0x000000ffff047224 */ /* 0x000fe200078e0a03 */
[-C--:B------:R-:W-:Y:S03]  /*4d60*/  SHF.R.U32.HI R6, RZ, R69.reuse, R6 ;  /* 0x00000045ff067219 */ /* 0x080fe60000011606 */
[----:B------:R-:W-:Y:S01]  /*4d70*/  IMAD R77, R74, R4, R77 ;  /* 0x000000044a4d7224 */ /* 0x000fe200078e024d */
[----:B------:R-:W-:Y:S05]  /*4d80*/  SEL R15, R5, R6, !P2 ;  /* 0x00000006050f7207 */ /* 0x000fea0005000000 */
[----:B------:R-:W-:Y:S02]  /*4d90*/  IMAD.MOV R6, RZ, RZ, -R15 ;  /* 0x000000ffff067224 */ /* 0x000fe400078e0a0f */
[C---:B------:R-:W-:Y:S04]  /*4da0*/  @!P0 IMAD.HI.U32 R2, R3.reuse, R68, RZ ;  /* 0x0000004403028227 */ /* 0x040fe800078e00ff */
[----:B------:R-:W-:Y:S01]  /*4db0*/  IMAD R6, R72, R6, R5 ;  /* 0x0000000648067224 */ /* 0x000fe200078e0205 */
[----:B------:R-:W-:Y:S04]  /*4dc0*/  @!P0 SHF.R.U32.HI R2, RZ, R69, R2 ;  /* 0x00000045ff028219 */ /* 0x000fe80000011602 */
[----:B------:R-:W-:Y:S02]  /*4dd0*/  @!P0 SEL R0, R3, R2, !P2 ;  /* 0x0000000203008207 */ /* 0x000fe40005000000 */
[----:B------:R-:W-:Y:S02]  /*4de0*/  IADD3 R2, PT, PT, -R5, RZ, RZ ;  /* 0x000000ff05027210 */ /* 0x000fe40007ffe1ff */
[----:B------:R-:W-:Y:S01]  /*4df0*/  @!P0 IADD3 R8, PT, PT, R15, -R0, RZ ;  /* 0x800000000f088210 */ /* 0x000fe20007ffe0ff */
[----:B------:R-:W-:Y:S02]  /*4e00*/  @!P0 IMAD R0, R7, R6, R0 ;  /* 0x0000000607008224 */ /* 0x000fe400078e0200 */
[----:B------:R-:W-:Y:S02]  /*4e10*/  IMAD R75, R70, R2, R75 ;  /* 0x00000002464b7224 */ /* 0x000fe400078e024b */
[----:B------:R-:W-:Y:S02]  /*4e20*/  @!P0 IMAD R5, R8, R72, R3 ;  /* 0x0000004808058224 */ /* 0x000fe400078e0203 */
[----:B------:R-:W-:Y:S04]  /*4e30*/  @!P0 IMAD.MOV.U32 R3, RZ, RZ, R0 ;  /* 0x000000ffff038224 */ /* 0x000fe800078e0000 */
[----:B------:R-:W-:Y:S02]  /*4e40*/  IMAD R77, R3, R74, R77 ;  /* 0x0000004a034d7224 */ /* 0x000fe400078e024d */
[----:B------:R-:W-:Y:S07]  /*4e50*/  IMAD R75, R5, R70, R75 ;  /* 0x00000046054b7224 */ /* 0x000fee00078e024b */
.L_x_82:
[----:B-1----:R-:W-:Y:S01]  /*4e60*/  @!P1 ISETP.NE.AND P0, PT, R10, 0x1, PT ;  /* 0x000000010a00980c */ /* 0x002fe20003f05270 */
[----:B------:R-:W-:Y:S01]  /*4e70*/  @!P1 IMAD.HI.U32 R0, R77, R12, RZ ;  /* 0x0000000c4d009227 */ /* 0x000fe200078e00ff */
[----:B------:R-:W-:Y:S01]  /*4e80*/  @!P1 ISETP.NE.AND P2, PT, R9, 0x1, PT ;  /* 0x000000010900980c */ /* 0x000fe20003f45270 */
[----:B------:R-:W-:Y:S01]  /*4e90*/  ULOP3.LUT UP0, URZ, UR48, 0x1b0, URZ, 0xc0, !UPT ;  /* 0x000001b030ff7892 */ /* 0x000fe2000f80c0ff */
[----:B------:R-:W-:Y:S01]  /*4ea0*/  R2UR UR42, R21 ;  /* 0x00000000152a72ca */ /* 0x000fe200000e0000 */
[----:B------:R-:W-:Y:S01]  /*4eb0*/  @!P1 IMAD.HI.U32 R3, R75, R11, RZ ;  /* 0x0000000b4b039227 */ /* 0x000fe200078e00ff */
[----:B------:R-:W-:Y:S02]  /*4ec0*/  @!P1 SHF.R.U32.HI R0, RZ, R13, R0 ;  /* 0x0000000dff009219 */ /* 0x000fe40000011600 */
[----:B------:R-:W-:Y:S01]  /*4ed0*/  R2UR UR41, R20 ;  /* 0x00000000142972ca */ /* 0x000fe200000e0000 */
[----:B------:R-:W-:Y:S01]  /*4ee0*/  VIADD R195, R195, 0x1 ;  /* 0x00000001c3c37836 */ /* 0x000fe20000000000 */
[----:B------:R-:W-:Y:S02]  /*4ef0*/  @!P1 SHF.R.U32.HI R2, RZ, R14, R3 ;  /* 0x0000000eff029219 */ /* 0x000fe40000011603 */
[----:B------:R-:W-:Y:S02]  /*4f00*/  @!P1 SEL R3, R77, R0, !P2 ;  /* 0x000000004d039207 */ /* 0x000fe40005000000 */
[----:B------:R-:W-:Y:S02]  /*4f10*/  @!P1 SEL R2, R75, R2, !P0 ;  /* 0x000000024b029207 */ /* 0x000fe40004000000 */
[----:B------:R-:W-:Y:S01]  /*4f20*/  @P4 SHF.R.U32.HI R179, RZ, 0x10, R17 ;  /* 0x00000010ffb34819 */ /* 0x000fe20000011611 */
[----:B------:R-:W-:Y:S02]  /*4f30*/  USHF.L.U32 UR42, UR42, 0x7, URZ ;  /* 0x000000072a2a7899 */ /* 0x000fe400080006ff */
[----:B------:R-:W-:Y:S02]  /*4f40*/  @!P1 IMAD.IADD R0, R2, 0x1, -R3 ;  /* 0x0000000102009824 */ /* 0x000fe400078e0a03 */
[----:B------:R-:W-:Y:S01]  /*4f50*/  @!P1 IMAD.IADD R2, R3, 0x1, -R2 ;  /* 0x0000000103029824 */ /* 0x000fe200078e0a02 */
[----:B------:R-:W-:Y:S01]  /*4f60*/  USHF.L.U32 UR41, UR41, 0x7, URZ ;  /* 0x0000000729297899 */ /* 0x000fe200080006ff */
[----:B------:R-:W-:Y:S02]  /*4f70*/  @!P1 IMAD R77, R0, R9, R77 ;  /* 0x00000009004d9224 */ /* 0x000fe400078e024d */
[----:B------:R-:W-:Y:S01]  /*4f80*/  @!P1 IMAD R75, R2, R10, R75 ;  /* 0x0000000a024b9224 */ /* 0x000fe200078e024b */
[----:B------:R-:W-:Y:S08]  /*4f90*/  BRA.U !UP0, `(.L_x_83) ;  /* 0x0000000108407547 */ /* 0x000ff0000b800000 */
[----:B------:R-:W1:Y:S01]  /*4fa0*/  LDCU.64 UR8, c[0x4][0x80] ;  /* 0x01001000ff0877ac */ /* 0x000e620008000a00 */
[----:B------:R-:W-:Y:S01]  /*4fb0*/  MOV R3, 0x0 ;  /* 0x0000000000037802 */ /* 0x000fe20000000f00 */
[----:B------:R-:W-:Y:S02]  /*4fc0*/  HFMA2 R12, -RZ, RZ, 0, 5.9604644775390625e-08 ;  /* 0x00000001ff0c7431 */ /* 0x000fe400000001ff */
[----:B------:R-:W-:Y:S02]  /*4fd0*/  IMAD.MOV.U32 R8, RZ, RZ, 0x70 ;  /* 0x00000070ff087424 */ /* 0x000fe400078e00ff */
[----:B------:R-:W-:Y:S01]  /*4fe0*/  IMAD.MOV.U32 R13, RZ, RZ, RZ ;  /* 0x000000ffff0d7224 */ /* 0x000fe200078e00ff */
[----:B------:R-:W2:Y:S01]  /*4ff0*/  LDCU.64 UR6, c[0x4][0x88] ;  /* 0x01001100ff0677ac */ /* 0x000ea20008000a00 */
[----:B------:R-:W3:Y:S01]  /*5000*/  LDC.64 R2, c[0x4][R3] ;  /* 0x0100000003027b82 */ /* 0x000ee20000000a00 */
[----:B------:R-:W4:Y:S01]  /*5010*/  LDCU.64 UR4, c[0x4][0x8] ;  /* 0x01000100ff0477ac */ /* 0x000f220008000a00 */
[----:B-1----:R-:W-:Y:S01]  /*5020*/  MOV R5, UR9 ;  /* 0x0000000900057c02 */ /* 0x002fe20008000f00 */
[----:B------:R-:W-:Y:S01]  /*5030*/  IMAD.U32 R4, RZ, RZ, UR8 ;  /* 0x00000008ff047e24 */ /* 0x000fe2000f8e00ff */
[----:B--2---:R-:W-:Y:S01]  /*5040*/  MOV R7, UR7 ;  /* 0x0000000700077c02 */ /* 0x004fe20008000f00 */
[----:B------:R-:W-:Y:S01]  /*5050*/  IMAD.U32 R6, RZ, RZ, UR6 ;  /* 0x00000006ff067e24 */ /* 0x000fe2000f8e00ff */
[----:B----4-:R-:W-:Y:S01]  /*5060*/  MOV R11, UR5 ;  /* 0x00000005000b7c02 */ /* 0x010fe20008000f00 */
[----:B------:R-:W-:Y:S02]  /*5070*/  IMAD.U32 R10, RZ, RZ, UR4 ;  /* 0x00000004ff0a7e24 */ /* 0x000fe4000f8e00ff */
[----:B------:R-:W-:Y:S07]  /*5080*/  LEPC R20, `(.L_x_83) ;  /* 0x000000001014794e */ /* 0x000fee0000000000 */
[----:B---3-5:R-:W-:Y:S05]  /*5090*/  CALL.ABS.NOINC R2 ;  /* 0x0000000002007343 */ /* 0x028fea0003c00000 */
.L_x_83:
[----:B------:R-:W-:Y:S01]  /*50a0*/  LOP3.LUT P0, RZ, R192, 0x1b0, RZ, 0xc0, !PT ;  /* 0x000001b0c0ff7812 */ /* 0x000fe2000780c0ff */
[----:B------:R-:W-:Y:S11]  /*50b0*/  BSSY.RECONVERGENT B6, `(.L_x_84) ;  /* 0x0000013000067945 */ /* 0x000ff60003800200 */
[----:B------:R-:W-:Y:S01]  /*50c0*/  @!UPT UIADD3 URZ, UPT, UPT, URZ, URZ, URZ ;  /* 0x000000fffffff290 */ /* 0x000fe2000fffe0ff */
[----:B------:R-:W-:Y:S05]  /*50d0*/  @!P0 BRA `(.L_x_85) ;  /* 0x0000000000408947 */ /* 0x000fea0003800000 */
        /* <DEDUP_REMOVED lines=16> */
.L_x_85:
[----:B------:R-:W-:Y:S05]  /*51e0*/  BSYNC.RECONVERGENT B6 ;  /* 0x0000000000067941 */ /* 0x000fea0003800200 */
.L_x_84:
[----:B------:R-:W-:Y:S01]  /*51f0*/  ISETP.NE.U32.AND P4, PT, R166, RZ, PT ;  /* 0x000000ffa600720c */ /* 0x000fe20003f85070 */
[----:B------:R-:W-:Y:S01]  /*5200*/  UISETP.NE.AND UP2, UPT, UR50, URZ, UPT ;  /* 0x000000ff3200728c */ /* 0x000fe2000bf45270 */
[----:B------:R-:W-:Y:S01]  /*5210*/  ISETP.NE.U32.AND P2, PT, RZ, UR38, PT ;  /* 0x00000026ff007c0c */ /* 0x000fe2000bf45070 */
[----:B------:R-:W-:Y:S01]  /*5220*/  UISETP.NE.U32.AND UP1, UPT, UR44, URZ, UPT ;  /* 0x000000ff2c00728c */ /* 0x000fe2000bf25070 */
[----:B------:R-:W-:Y:S01]  /*5230*/  ISETP.NE.AND.EX P4, PT, R167, RZ, PT, P4 ;  /* 0x000000ffa700720c */ /* 0x000fe20003f85340 */
[----:B------:R-:W-:Y:S01]  /*5240*/  UPLOP3.LUT UP0, UPT, UPT, UPT, UPT, 0x40, 0x4 ;  /* 0x000000000004789c */ /* 0x000fe20003f0e870 */
[----:B------:R-:W-:Y:S01]  /*5250*/  ISETP.NE.AND.EX P2, PT, RZ, UR39, PT, P2 ;  /* 0x00000027ff007c0c */ /* 0x000fe2000bf45320 */
[----:B------:R-:W-:Y:S01]  /*5260*/  UISETP.NE.AND.EX UP1, UPT, UR45, URZ, UPT, UP1 ;  /* 0x000000ff2d00728c */ /* 0x000fe2000bf25310 */
[----:B------:R-:W-:Y:S04]  /*5270*/  PLOP3.LUT P1, PT, PT, PT, UP2, 0x80, 0x8 ;  /* 0x000000000008781c */ /* 0x000fe80003f2f028 */
[----:B------:R-:W-:Y:S06]  /*5280*/  @UP2 UPLOP3.LUT UP0, UPT, UPT, UPT, UP1, 0x80, 0x8 ;  /* 0x000000000008289c */ /* 0x000fec0003f0f010 */
[----:B------:R-:W-:Y:S01]  /*5290*/  PLOP3.LUT P0, PT, PT, PT, UP0, 0x80, 0x8 ;  /* 0x000000000008781c */ /* 0x000fe20003f0f008 */
[----:B------:R-:W-:Y:S01]  /*52a0*/  @!UPT UIADD3 URZ, UPT, UPT, URZ, URZ, URZ ;  /* 0x000000fffffff290 */ /* 0x000fe2000fffe0ff */
[----:B------:R-:W-:Y:S11]  /*52b0*/  BRA.U !UP1, `(.L_x_86) ;  /* 0x0000000109387547 */ /* 0x000ff6000b800000 */
[----:B------:R-:W-:Y:S01]  /*52c0*/  UISETP.NE.U32.AND UP0, UPT, UR38, URZ, UPT ;  /* 0x000000ff2600728c */ /* 0x000fe2000bf05070 */
[----:B------:R-:W-:Y:S02]  /*52d0*/  HFMA2 R0, -RZ, RZ, 0, 5.9604644775390625e-08 ;  /* 0x00000001ff007431 */ /* 0x000fe400000001ff */
[----:B------:R-:W-:Y:S01]  /*52e0*/  IMAD.MOV.U32 R171, RZ, RZ, 0x1 ;  /* 0x00000001ffab7424 */ /* 0x000fe200078e00ff */
[----:B------:R-:W-:Y:S06]  /*52f0*/  UISETP.NE.AND.EX UP0, UPT, UR39, URZ, UPT, UP0 ;  /* 0x000000ff2700728c */ /* 0x000fec000bf05300 */
[----:B------:R-:W-:Y:S05]  /*5300*/  PLOP3.LUT P3, PT, PT, PT, UP0, 0x80, 0x8 ;  /* 0x000000000008781c */ /* 0x000fea0003f6f008 */
[----:B------:R-:W1:Y:S01]  /*5310*/  @UP0 LDCU.64 UR6, c[0x0][0x888] ;  /* 0x00011100ff0607ac */ /* 0x000e620008000a00 */
[----:B------:R-:W-:Y:S07]  /*5320*/  @UP0 UIMAD UR4, UR36, UR44, URZ ;  /* 0x0000002c240402a4 */ /* 0x000fee000f8e02ff */
[----:B------:R-:W-:Y:S01]  /*5330*/  @!P3 PRMT R171, R0, 0x7610, R171 ;  /* 0x0000761000abb816 */ /* 0x000fe200000000ab */
[----:B-1----:R-:W-:Y:S03]  /*5340*/  @UP0 UIMAD.WIDE UR6, UR4, 0x4, UR6 ;  /* 0x00000004040608a5 */ /* 0x002fe6000f8e0206 */
[----:B------:R-:W1:Y:S03]  /*5350*/  @!UP0 LDCU UR4, c[0x0][0x880] ;  /* 0x00011000ff0487ac */ /* 0x000e660008000800 */
[----:B------:R-:W-:Y:S01]  /*5360*/  IMAD.U32 R2, RZ, RZ, UR6 ;  /* 0x00000006ff027e24 */ /* 0x000fe2000f8e00ff */
[----:B------:R-:W-:Y:S05]  /*5370*/  MOV R3, UR7 ;  /* 0x0000000700037c02 */ /* 0x000fea0008000f00 */
[----:B-----5:R2:W5:Y:S02]  /*5380*/  @P3 LDG.E R81, desc[UR46][R2.64] ;  /* 0x0000002e02513981 */ /* 0x020564000c1e1900 */
[----:B-12---:R-:W-:Y:S02]  /*5390*/  @!P3 IMAD.U32 R81, RZ, RZ, UR4 ;  /* 0x00000004ff51be24 */ /* 0x006fe4000f8e00ff */
.L_x_86:
[----:B------:R-:W-:Y:S05]  /*53a0*/  @!P4 BRA `(.L_x_87) ;  /* 0x000000000020c947 */ /* 0x000fea0003800000 */
[----:B------:R-:W-:Y:S04]  /*53b0*/  ISETP.NE.U32.AND P3, PT, R164, RZ, PT ;  /* 0x000000ffa400720c */ /* 0x000fe80003f65070 */
[----:B------:R-:W-:Y:S11]  /*53c0*/  ISETP.NE.AND.EX P3, PT, R165, RZ, PT, P3 ;  /* 0x000000ffa500720c */ /* 0x000ff60003f65330 */
[----:B------:R-:W-:Y:S02]  /*53d0*/  @!UPT UIADD3 URZ, UPT, UPT, URZ, URZ, URZ ;  /* 0x000000fffffff290 */ /* 0x000fe4000fffe0ff */
[----:B------:R-:W1:Y:S01]  /*53e0*/  @P3 LDC.64 R2, c[0x0][0x8a8] ;  /* 0x00022a00ff023b82 */ /* 0x000e620000000a00 */
[----:B------:R-:W-:Y:S04]  /*53f0*/  @P3 IMAD R0, R166, UR36, RZ ;  /* 0x00000024a6003c24 */ /* 0x000fe8000f8e02ff */
[----:B-1----:R-:W-:Y:S05]  /*5400*/  @P3 IMAD.WIDE R2, R0, 0x4, R2 ;  /* 0x0000000400023825 */ /* 0x002fea00078e0202 */
[----:B-----5:R1:W5:Y:S02]  /*5410*/  @P3 LDG.E R78, desc[UR46][R2.64] ;  /* 0x0000002e024e3981 */ /* 0x020364000c1e1900 */
[----:B-1----:R-:W2:Y:S02]  /*5420*/  @!P3 LDC R78, c[0x0][0x8a0] ;  /* 0x00022800ff4ebb82 */ /* 0x002ea40000000800 */
.L_x_87:
[----:B-----5:R-:W-:Y:S01]  /*5430*/  FSETP.NEU.AND P4, PT, R81, RZ, PT ;  /* 0x000000ff5100720b */ /* 0x020fe20003f8d000 */
[----:B------:R-:W-:Y:S01]  /*5440*/  BSSY B1, `(.L_x_88) ;  /* 0x0000047000017945 */ /* 0x000fe20003800000 */
[----:B------:R-:W-:Y:S01]  /*5450*/  SEL R5, RZ, 0xffffffff, P2 ;  /* 0xffffffffff057807 */ /* 0x000fe20001000000 */
[----:B------:R-:W-:Y:S01]  /*5460*/  IMAD.MOV.U32 R208, RZ, RZ, 0x1 ;  /* 0x00000001ffd07424 */ /* 0x000fe200078e00ff */
[----:B------:R-:W-:Y:S01]  /*5470*/  LOP3.LUT P3, RZ, R171, 0xff, RZ, 0xc0, !PT ;  /* 0x000000ffabff7812 */ /* 0x000fe2000786c0ff */
[C---:B------:R-:W-:Y:S01]  /*5480*/  IMAD R80, R76.reuse, 0x80, R79 ;  /* 0x000000804c507824 */ /* 0x040fe200078e024f */
[----:B------:R-:W-:Y:S02]  /*5490*/  @P1 SEL R0, RZ, 0xffffffff, P4 ;  /* 0xffffffffff001807 */ /* 0x000fe40002000000 */
[----:B------:R-:W-:Y:S02]  /*54a0*/  CS2R R162, SRZ ;  /* 0x0000000000a27805 */ /* 0x000fe4000001ff00 */
[----:B------:R-:W-:Y:S02]  /*54b0*/  LEA R3, R181, UR49, 0x3 ;  /* 0x00000031b5037c11 */ /* 0x000fe4000f8e18ff */
[----:B------:R-:W-:Y:S02]  /*54c0*/  CS2R R160, SRZ ;  /* 0x0000000000a07805 */ /* 0x000fe4000001ff00 */
[----:B------:R-:W-:Y:S02]  /*54d0*/  @P0 SEL R0, R5, R0, !P3 ;  /* 0x0000000005000207 */ /* 0x000fe40005800000 */
[----:B------:R-:W-:Y:S02]  /*54e0*/  CS2R R158, SRZ ;  /* 0x00000000009e7805 */ /* 0x000fe4000001ff00 */
[----:B------:R-:W-:Y:S02]  /*54f0*/  LEA R207, R76, UR49, 0x3 ;  /* 0x000000314ccf7c11 */ /* 0x000fe4000f8e18ff */
[----:B------:R-:W-:Y:S02]  /*5500*/  CS2R R156, SRZ ;  /* 0x00000000009c7805 */ /* 0x000fe4000001ff00 */
[----:B------:R-:W-:Y:S02]  /*5510*/  @P1 LOP3.LUT R0, R0, 0x1, RZ, 0xc0, !PT ;  /* 0x0000000100001812 */ /* 0x000fe400078ec0ff */
[----:B------:R-:W-:Y:S02]  /*5520*/  CS2R R154, SRZ ;  /* 0x00000000009a7805 */ /* 0x000fe4000001ff00 */
[----:B------:R-:W-:Y:S02]  /*5530*/  SHF.L.U32 R2, R183, 0x1f, RZ ;  /* 0x0000001fb7027819 */ /* 0x000fe400000006ff */
[----:B------:R-:W-:Y:S02]  /*5540*/  CS2R R152, SRZ ;  /* 0x0000000000987805 */ /* 0x000fe4000001ff00 */
[----:B------:R-:W-:Y:S02]  /*5550*/  ISETP.NE.U32.OR P6, PT, R0, 0x1, !P1 ;  /* 0x000000010000780c */ /* 0x000fe40004fc5470 */
[----:B------:R-:W-:Y:S02]  /*5560*/  CS2R R150, SRZ ;  /* 0x0000000000967805 */ /* 0x000fe4000001ff00 */
[----:B------:R-:W-:Y:S02]  /*5570*/  PLOP3.LUT P2, PT, PT, PT, UP1, 0x80, 0x8 ;  /* 0x000000000008781c */ /* 0x000fe40003f4f018 */
[----:B------:R-:W-:Y:S02]  /*5580*/  CS2R R148, SRZ ;  /* 0x0000000000947805 */ /* 0x000fe4000001ff00 */
[----:B------:R-:W-:Y:S02]  /*5590*/  SEL R0, RZ, 0xffffffff, P4 ;  /* 0xffffffffff007807 */ /* 0x000fe40002000000 */
[----:B------:R-:W-:Y:S03]  /*55a0*/  P2R R184, PR, RZ, 0x40 ;  /* 0x00000040ffb87803 */ /* 0x000fe60000000000 */
[----:B------:R-:W-:Y:S04]  /*55b0*/  @P6 SHF.L.U32 R4, R180, 0x1f, RZ ;  /* 0x0000001fb4046819 */ /* 0x000fe800000006ff */
[----:B------:R-:W-:Y:S01]  /*55c0*/  @P2 SEL R0, R5, R0, !P3 ;  /* 0x0000000005002207 */ /* 0x000fe20005800000 */
[----:B------:R-:W1:Y:S03]  /*55d0*/  @P6 SYNCS.PHASECHK.TRANS64.TRYWAIT P1, [R3+URZ+0x60], R4 ;  /* 0x00006004030065a7 */ /* 0x000e6600080211ff */
[----:B------:R-:W-:Y:S04]  /*55e0*/  LOP3.LUT R0, R0, 0x1, RZ, 0xc0, !PT ;  /* 0x0000000100007812 */ /* 0x000fe800078ec0ff */
[----:B------:R-:W-:Y:S04]  /*55f0*/  ISETP.NE.U32.AND P5, PT, R0, 0x1, PT ;  /* 0x000000010000780c */ /* 0x000fe80003fa5070 */
[----:B------:R-:W-:Y:S01]  /*5600*/  P2R R209, PR, RZ, 0x20 ;  /* 0x00000020ffd17803 */ /* 0x000fe20000000000 */
[----:B------:R3:W4:Y:S01]  /*5610*/  SYNCS.PHASECHK.TRANS64.TRYWAIT P0, [R207+URZ+0xb0], R2 ;  /* 0x0000b002cf0075a7 */ /* 0x00072200080011ff */
[----:B-1----:R-:W-:Y:S01]  /*5620*/  @P6 SEL R208, RZ, 0x1, !P1 ;  /* 0x00000001ffd06807 */ /* 0x002fe20004800000 */
[----:B---3--:R-:W-:Y:S06]  /*5630*/  @!P6 BRA `(.L_x_89) ;  /* 0x00000000009ce947 */ /* 0x008fec0003800000 */
[----:B------:R-:W-:Y:S01]  /*5640*/  @P5 IMAD R6, R181, 0x2000, R190 ;  /* 0x00002000b5065824 */ /* 0x000fe200078e02be */
[----:B------:R-:W-:Y:S01]  /*5650*/  ISETP.NE.AND P1, PT, R208, RZ, PT ;  /* 0x000000ffd000720c */ /* 0x000fe20003f25270 */
[----:B------:R-:W-:Y:S01]  /*5660*/  BSSY B0, `(.L_x_90) ;  /* 0x0000010000007945 */ /* 0x000fe20003800000 */
[----:B------:R-:W-:Y:S01]  /*5670*/  CS2R R150, SRZ ;  /* 0x0000000000967805 */ /* 0x000fe2000001ff00 */
[--C-:B------:R-:W-:Y:S01]  /*5680*/  @P5 IMAD R7, R191, -0x10, R6.reuse ;  /* 0xfffffff0bf075824 */ /* 0x100fe200078e0206 */
[----:B------:R-:W-:Y:S01]  /*5690*/  CS2R R148, SRZ ;  /* 0x0000000000947805 */ /* 0x000fe2000001ff00 */
[----:B------:R-:W-:Y:S01]  /*56a0*/  @P5 IMAD R5, R189, -0x10, R6 ;  /* 0xfffffff0bd055824 */ /* 0x000fe200078e0206 */
[----:B------:R-:W-:Y:S01]  /*56b0*/  CS2R R158, SRZ ;  /* 0x00000000009e7805 */ /* 0x000fe2000001ff00 */
[----:B------:R-:W-:Y:S01]  /*56c0*/  @P5 IMAD R4, R188, 0x10, R7 ;  /* 0x00000010bc045824 */ /* 0x000fe200078e0207 */
[----:B------:R-:W-:Y:S02]  /*56d0*/  CS2R R156, SRZ ;  /* 0x00000000009c7805 */ /* 0x000fe4000001ff00 */
[----:B------:R-:W-:Y:S02]  /*56e0*/  CS2R R154, SRZ ;  /* 0x00000000009a7805 */ /* 0x000fe4000001ff00 */
[----:B------:R-:W-:Y:S02]  /*56f0*/  CS2R R152, SRZ ;  /* 0x0000000000987805 */ /* 0x000fe4000001ff00 */
[----:B------:R-:W-:Y:S02]  /*5700*/  CS2R R162, SRZ ;  /* 0x0000000000a27805 */ /* 0x000fe4000001ff00 */
[----:B------:R-:W-:Y:S01]  /*5710*/  CS2R R160, SRZ ;  /* 0x0000000000a07805 */ /* 0x000fe2000001ff00 */
[----:B------:R-:W-:Y:S06]  /*5720*/  @P1 BRA `(.L_x_91) ;  /* 0x00000000000c1947 */ /* 0x000fec0003800000 */
[----:B------:R-:W-:Y:S04]  /*5730*/  SHF.L.U32 R0, R180, 0x1f, RZ ;  /* 0x0000001fb4007819 */ /* 0x000fe800000006ff */
[----:B------:R-:W1:Y:S02]  /*5740*/  SYNCS.PHASECHK.TRANS64.TRYWAIT P1, [R3+URZ+0x60], R0 ;  /* 0x00006000030075a7 */ /* 0x000e6400080211ff */
[----:B-1----:R-:W-:Y:S05]  /*5750*/  @!P1 BRA `(.L_x_92) ;  /* 0x0000003400509947 */ /* 0x002fea0003800000 */
.L_x_91:
[----:B------:R-:W-:Y:S05]  /*5760*/  BSYNC B0 ;  /* 0x0000000000007941 */ /* 0x000fea0003800000 */
.L_x_90:
[----:B------:R-:W-:Y:S01]  /*5770*/  ISETP.NE.AND P1, PT, R209, RZ, PT ;  /* 0x000000ffd100720c */ /* 0x000fe20003f25270 */
[----:B-1----:R-:W-:Y:S02]  /*5780*/  VIADD R3, R3, 0x70 ;  /* 0x0000007003037836 */ /* 0x002fe40000000000 */
[----:B------:R-:W-:Y:S02]  /*5790*/  IMAD.U32 R0, RZ, RZ, UR37 ;  /* 0x00000025ff007e24 */ /* 0x000fe4000f8e00ff */
[----:B------:R-:W-:Y:S03]  /*57a0*/  VIADD R181, R181, 0x1 ;  /* 0x00000001b5b57836 */ /* 0x000fe60000000000 */
[----:B------:R-:W-:Y:S05]  /*57b0*/  PRMT R0, R0, 0x654, R3 ;  /* 0x0000065400007816 */ /* 0x000fea0000000003 */
[----:B------:R1:W3:Y:S04]  /*57c0*/  @P1 LDS.128 R148, [R6] ;  /* 0x0000000006941984 */ /* 0x0002e80000000c00 */
[----:B------:R1:W1:Y:S04]  /*57d0*/  @P1 LDS.128 R156, [R5+0x20] ;  /* 0x00002000059c1984 */ /* 0x0002680000000c00 */
[----:B------:R1:W1:Y:S04]  /*57e0*/  @P1 LDS.128 R152, [R7+0x10] ;  /* 0x0000100007981984 */ /* 0x0002680000000c00 */
[----:B------:R1:W1:Y:S01]  /*57f0*/  @P1 LDS.128 R160, [R4+0x10] ;  /* 0x0000100004a01984 */ /* 0x0002620000000c00 */
[C---:B------:R-:W-:Y:S01]  /*5800*/  ISETP.NE.AND P1, PT, R181.reuse, 0x2, PT ;  /* 0x00000002b500780c */ /* 0x040fe20003f25270 */
[----:B------:R-:W-:Y:S01]  /*5810*/  @!PT LDS RZ, [RZ] ;  /* 0x00000000fffff984 */ /* 0x000fe20000000800 */
[----:B------:R-:W-:Y:S01]  /*5820*/  @!PT LDS RZ, [RZ] ;  /* 0x00000000fffff984 */ /* 0x000fe20000000800 */
[----:B------:R-:W-:Y:S01]  /*5830*/  @!PT LDS RZ, [RZ] ;  /* 0x00000000fffff984 */ /* 0x000fe20000000800 */
[----:B------:R-:W-:Y:S01]  /*5840*/  @!PT LDS RZ, [RZ] ;  /* 0x00000000fffff984 */ /* 0x000fe20000000800 */
[----:B------:R5:W-:Y:S06]  /*5850*/  MEMBAR.ALL.CTA ;  /* 0x0000000000007992 */ /* 0x000bec0000008000 */
[----:B-----5:R-:W5:Y:S01]  /*5860*/  FENCE.VIEW.ASYNC.S ;  /* 0x00000000000073c6 */ /* 0x020f620000000000 */
[----:B------:R-:W-:Y:S02]  /*5870*/  SEL R3, RZ, 0x1, P1 ;  /* 0x00000001ff037807 */ /* 0x000fe40000800000 */
[----:B------:R-:W-:Y:S02]  /*5880*/  SEL R181, R181, RZ, P1 ;  /* 0x000000ffb5b57207 */ /* 0x000fe40000800000 */
[----:B------:R-:W-:Y:S01]  /*5890*/  LOP3.LUT R180, R180, R3, RZ, 0x3c, !PT ;  /* 0x00000003b4b47212 */ /* 0x000fe200078e3cff */
[----:B-----5:R1:W-:Y:S06]  /*58a0*/  SYNCS.ARRIVE.TRANS64.RED.A1T0 RZ, [R0+URZ], RZ ;  /* 0x000000ff00ff79a7 */ /* 0x0203ec00081004ff */
.L_x_89:
[----:B------:R-:W-:Y:S05]  /*58b0*/  BSYNC B1 ;  /* 0x0000000000017941 */ /* 0x000fea0003800000 */
.L_x_88:
[----:B-1----:R-:W-:Y:S04]  /*58c0*/  SHF.R.U32.HI R0, RZ, 0x15, R80 ;  /* 0x00000015ff007819 */ /* 0x002fe80000011650 */
[----:B------:R-:W-:Y:S01]  /*58d0*/  LOP3.LUT P1, RZ, R0, 0x3, R173, 0x48, !PT ;  /* 0x0000000300ff7812 */ /* 0x000fe200078248ad */
[----:B------:R-:W-:Y:S01]  /*58e0*/  @!UPT UIADD3 URZ, UPT, UPT, URZ, URZ, URZ ;  /* 0x000000fffffff290 */ /* 0x000fe2000fffe0ff */
[----:B----4-:R-:W-:Y:S11]  /*58f0*/  @P0 BRA `(.L_x_93) ;  /* 0x0000000000080947 */ /* 0x010ff60003800000 */
[----:B------:R-:W1:Y:S02]  /*5900*/  SYNCS.PHASECHK.TRANS64.TRYWAIT P0, [R207+URZ+0xb0], R2 ;  /* 0x0000b002cf0075a7 */ /* 0x000e6400080011ff */
[----:B-1----:R-:W-:Y:S05]  /*5910*/  @!P0 BRA `(.L_x_94) ;  /* 0x0000003000f48947 */ /* 0x002fea0003800000 */
.L_x_93:
[----:B------:R-:W-:Y:S04]  /*5920*/  BSSY.RECONVERGENT B6, `(.L_x_95) ;  /* 0x0000012000067945 */ /* 0x000fe80003800200 */
[----:B------:R-:W-:Y:S05]  /*5930*/  @!P1 BRA `(.L_x_96) ;  /* 0x0000000000409947 */ /* 0x000fea0003800000 */
[----:B------:R-:W4:Y:S01]  /*5940*/  LDCU.64 UR8, c[0x4][0x70] ;  /* 0x01000e00ff0877ac */ /* 0x000f220008000a00 */
[----:B------:R-:W-:Y:S01]  /*5950*/  MOV R3, 0x0 ;  /* 0x0000000000037802 */ /* 0x000fe20000000f00 */
[----:B------:R-:W-:Y:S02]  /*5960*/  HFMA2 R12, -RZ, RZ, 0, 5.9604644775390625e-08 ;  /* 0x00000001ff0c7431 */ /* 0x000fe400000001ff */
[----:B------:R-:W-:Y:S02]  /*5970*/  IMAD.MOV.U32 R8, RZ, RZ, 0x192 ;  /* 0x00000192ff087424 */ /* 0x000fe400078e00ff */
[----:B------:R-:W-:Y:S01]  /*5980*/  IMAD.MOV.U32 R13, RZ, RZ, RZ ;  /* 0x000000ffff0d7224 */ /* 0x000fe200078e00ff */
[----:B------:R-:W5:Y:S01]  /*5990*/  LDCU.64 UR6, c[0x4][0x78] ;  /* 0x01000f00ff0677ac */ /* 0x000f620008000a00 */
[----:B-1----:R-:W1:Y:S01]  /*59a0*/  LDC.64 R2, c[0x4][R3] ;  /* 0x0100000003027b82 */ /* 0x002e620000000a00 */
[----:B------:R-:W2:Y:S01]  /*59b0*/  LDCU.64 UR4, c[0x4][0x10] ;  /* 0x01000200ff0477ac */ /* 0x000ea20008000a00 */
[----:B----4-:R-:W-:Y:S01]  /*59c0*/  MOV R5, UR9 ;  /* 0x0000000900057c02 */ /* 0x010fe20008000f00 */
[----:B------:R-:W-:Y:S01]  /*59d0*/  IMAD.U32 R4, RZ, RZ, UR8 ;  /* 0x00000008ff047e24 */ /* 0x000fe2000f8e00ff */
[----:B-----5:R-:W-:Y:S01]  /*59e0*/  MOV R7, UR7 ;  /* 0x0000000700077c02 */ /* 0x020fe20008000f00 */
[----:B------:R-:W-:Y:S01]  /*59f0*/  IMAD.U32 R6, RZ, RZ, UR6 ;  /* 0x00000006ff067e24 */ /* 0x000fe2000f8e00ff */
[----:B--2---:R-:W-:Y:S01]  /*5a00*/  MOV R11, UR5 ;  /* 0x00000005000b7c02 */ /* 0x004fe20008000f00 */
[----:B------:R-:W-:Y:S02]  /*5a10*/  IMAD.U32 R10, RZ, RZ, UR4 ;  /* 0x00000004ff0a7e24 */ /* 0x000fe4000f8e00ff */
[----:B------:R-:W-:Y:S07]  /*5a20*/  LEPC R20, `(.L_x_96) ;  /* 0x000000001014794e */ /* 0x000fee0000000000 */
[----:B-1-3--:R-:W-:Y:S05]  /*5a30*/  CALL.ABS.NOINC R2 ;  /* 0x0000000002007343 */ /* 0x00afea0003c00000 */
.L_x_96:
[----:B------:R-:W-:Y:S05]  /*5a40*/  BSYNC.RECONVERGENT B6 ;  /* 0x0000000000067941 */ /* 0x000fea0003800200 */
.L_x_95:
[-C--:B---3--:R-:W-:Y:S01]  /*5a50*/  F2FP.F16.E4M3.UNPACK_B R83, R148.reuse ;  /* 0x00000094ff53723e */ /* 0x088fe200020006ff */
[----:B------:R-:W-:Y:S05]  /*5a60*/  WARPSYNC.ALL ;  /* 0x0000000000007948 */ /* 0x000fea0003800000 */
[----:B------:R-:W-:Y:S01]  /*5a70*/  R2UR UR4, R80 ;  /* 0x00000000500472ca */ /* 0x000fe200000e0000 */
[--C-:B------:R-:W-:Y:S01]  /*5a80*/  HADD2.F32 R82, -RZ, R83.reuse.H0_H0 ;  /* 0x20000053ff527230 */ /* 0x100fe20000004100 */
[----:B------:R-:W-:Y:S01]  /*5a90*/  F2FP.F16.E4M3.UNPACK_B R85, R148.H1 ;  /* 0x00000094ff55723e */ /* 0x000fe200030006ff */
[----:B------:R-:W-:Y:S01]  /*5aa0*/  HADD2.F32 R83, -RZ, R83.H1_H1 ;  /* 0x30000053ff537230 */ /* 0x000fe20000004100 */
[-C--:B------:R-:W-:Y:S01]  /*5ab0*/  F2FP.F16.E4M3.UNPACK_B R87, R149.reuse ;  /* 0x00000095ff57723e */ /* 0x080fe200020006ff */
[----:B------:R-:W-:Y:S01]  /*5ac0*/  BSSY.RECONVERGENT B0, `(.L_x_97) ;  /* 0x000011d000007945 */ /* 0x000fe20003800200 */
[----:B------:R-:W-:Y:S01]  /*5ad0*/  F2FP.F16.E4M3.UNPACK_B R89, R149.H1 ;  /* 0x00000095ff59723e */ /* 0x000fe200030006ff */
[----:B------:R-:W-:Y:S01]  /*5ae0*/  HADD2.F32 R84, -RZ, R85.H0_H0 ;  /* 0x20000055ff547230 */ /* 0x000fe20000004100 */
[-C--:B------:R-:W-:Y:S01]  /*5af0*/  F2FP.F16.E4M3.UNPACK_B R91, R150.reuse ;  /* 0x00000096ff5b723e */ /* 0x080fe200020006ff */
[----:B------:R-:W-:Y:S01]  /*5b00*/  HADD2.F32 R88, -RZ, R87.H1_H1 ;  /* 0x30000057ff587230 */ /* 0x000fe20000004100 */
[----:B------:R-:W-:Y:S01]  /*5b10*/  F2FP.F16.E4M3.UNPACK_B R93, R150.H1 ;  /* 0x00000096ff5d723e */ /* 0x000fe200030006ff */
[----:B------:R-:W-:Y:S01]  /*5b20*/  HADD2.F32 R86, -RZ, R85.H1_H1 ;  /* 0x30000055ff567230 */ /* 0x000fe20000004100 */
[-C--:B------:R-:W-:Y:S01]  /*5b30*/  F2FP.F16.E4M3.UNPACK_B R95, R151.reuse ;  /* 0x00000097ff5f723e */ /* 0x080fe200020006ff */
[----:B------:R-:W2:Y:S01]  /*5b40*/  LDTM.x64 R4, tmem[UR4] ;  /* 0x00000004000479ee */ /* 0x000ea20008340000 */
[----:B------:R-:W-:Y:S01]  /*5b50*/  F2FP.F16.E4M3.UNPACK_B R97, R151.H1 ;  /* 0x00000097ff61723e */ /* 0x000fe200030006ff */
[----:B------:R-:W-:Y:S01]  /*5b60*/  HADD2.F32 R85, -RZ, R87.H0_H0 ;  /* 0x20000057ff557230 */ /* 0x000fe20000004100 */
[-C--:B------:R-:W-:Y:S01]  /*5b70*/  F2FP.F16.E4M3.UNPACK_B R99, R152.reuse ;  /* 0x00000098ff63723e */ /* 0x080fe200020006ff */
[----:B------:R-:W-:Y:S01]  /*5b80*/  HADD2.F32 R87, -RZ, R89.H0_H0 ;  /* 0x20000059ff577230 */ /* 0x000fe20000004100 */
[----:B------:R-:W-:Y:S01]  /*5b90*/  F2FP.F16.E4M3.UNPACK_B R101, R152.H1 ;  /* 0x00000098ff65723e */ /* 0x000fe200030006ff */
[----:B------:R-:W-:Y:S01]  /*5ba0*/  HADD2.F32 R92, -RZ, R91.H1_H1 ;  /* 0x3000005bff5c7230 */ /* 0x000fe20000004100 */
[----:B------:R-:W-:Y:S01]  /*5bb0*/  ISETP.NE.AND P6, PT, R184, RZ, PT ;  /* 0x000000ffb800720c */ /* 0x000fe20003fc5270 */
[----:B------:R-:W-:Y:S01]  /*5bc0*/  HADD2.F32 R96, -RZ, R95.H1_H1 ;  /* 0x3000005fff607230 */ /* 0x000fe20000004100 */
[----:B------:R-:W-:Y:S01]  /*5bd0*/  SHF.L.U32 R211, R176, 0x4, RZ ;  /* 0x00000004b0d37819 */ /* 0x000fe200000006ff */
[----:B------:R-:W-:Y:S01]  /*5be0*/  HADD2.F32 R100, -RZ, R99.H1_H1 ;  /* 0x30000063ff647230 */ /* 0x000fe20000004100 */
[----:B------:R-:W-:Y:S01]  /*5bf0*/  SHF.L.U32 R219, R175, 0x4, RZ ;  /* 0x00000004afdb7819 */ /* 0x000fe200000006ff */
[----:B------:R-:W-:Y:S01]  /*5c00*/  HADD2.F32 R90, -RZ, R89.H1_H1 ;  /* 0x30000059ff5a7230 */ /* 0x000fe20000004100 */
[C---:B------:R-:W-:Y:S01]  /*5c10*/  IADD3 R204, PT, PT, R190.reuse, R211, RZ ;  /* 0x000000d3becc7210 */ /* 0x040fe20007ffe0ff */
[----:B------:R-:W-:Y:S01]  /*5c20*/  HADD2.F32 R89, -RZ, R91.H0_H0 ;  /* 0x2000005bff597230 */ /* 0x000fe20000004100 */
[----:B------:R-:W-:Y:S01]  /*5c30*/  IADD3 R206, PT, PT, R190, R219, RZ ;  /* 0x000000dbbece7210 */ /* 0x000fe20007ffe0ff */
[--C-:B------:R-:W-:Y:S01]  /*5c40*/  HADD2.F32 R91, -RZ, R93.reuse.H0_H0 ;  /* 0x2000005dff5b7230 */ /* 0x100fe20000004100 */
[----:B------:R-:W-:Y:S01]  /*5c50*/  SHF.L.U32 R217, R188, 0x4, RZ ;  /* 0x00000004bcd97819 */ /* 0x000fe200000006ff */
[----:B------:R-:W-:Y:S01]  /*5c60*/  HADD2.F32 R94, -RZ, R93.H1_H1 ;  /* 0x3000005dff5e7230 */ /* 0x000fe20000004100 */
[-C--:B------:R-:W-:Y:S01]  /*5c70*/  F2FP.F16.E4M3.UNPACK_B R103, R153.reuse ;  /* 0x00000099ff67723e */ /* 0x080fe200020006ff */
[----:B------:R-:W-:Y:S01]  /*5c80*/  HADD2.F32 R93, -RZ, R95.H0_H0 ;  /* 0x2000005fff5d7230 */ /* 0x000fe20000004100 */
[----:B------:R-:W-:Y:S01]  /*5c90*/  IADD3 R205, PT, PT, R217, R204, RZ ;  /* 0x000000ccd9cd7210 */ /* 0x000fe20007ffe0ff */
[----:B------:R-:W-:Y:S01]  /*5ca0*/  HADD2.F32 R95, -RZ, R97.H0_H0 ;  /* 0x20000061ff5f7230 */ /* 0x000fe20000004100 */
[----:B------:R-:W-:Y:S01]  /*5cb0*/  F2FP.F16.E4M3.UNPACK_B R105, R153.H1 ;  /* 0x00000099ff69723e */ /* 0x000fe200030006ff */
[C---:B--2---:R-:W-:Y:S01]  /*5cc0*/  FMUL R0, R78.reuse, R4 ;  /* 0x000000044e007220 */ /* 0x044fe20000400000 */
[C---:B-1----:R-:W-:Y:S01]  /*5cd0*/  FMUL R2, R78.reuse, R5 ;  /* 0x000000054e027220 */ /* 0x042fe20000400000 */
[C---:B------:R-:W-:Y:S01]  /*5ce0*/  FMUL R4, R78.reuse, R8 ;  /* 0x000000084e047220 */ /* 0x040fe20000400000 */
[C---:B------:R-:W-:Y:S01]  /*5cf0*/  FMUL R5, R78.reuse, R9 ;  /* 0x000000094e057220 */ /* 0x040fe20000400000 */
[C---:B------:R-:W-:Y:S01]  /*5d00*/  FFMA R0, R81.reuse, R82, R0 ;  /* 0x0000005251007223 */ /* 0x040fe20000000000 */
[C---:B------:R-:W-:Y:S01]  /*5d10*/  FFMA R2, R81.reuse, R83, R2 ;  /* 0x0000005351027223 */ /* 0x040fe20000000002 */
[C---:B------:R-:W-:Y:S01]  /*5d20*/  FMUL R8, R78.reuse, R12 ;  /* 0x0000000c4e087220 */ /* 0x040fe20000400000 */
[C---:B------:R-:W-:Y:S01]  /*5d30*/  FMUL R9, R78.reuse, R13 ;  /* 0x0000000d4e097220 */ /* 0x040fe20000400000 */
[C---:B------:R-:W-:Y:S01]  /*5d40*/  FMUL R12, R78.reuse, R16 ;  /* 0x000000104e0c7220 */ /* 0x040fe20000400000 */
[C---:B------:R-:W-:Y:S01]  /*5d50*/  FMUL R13, R78.reuse, R17 ;  /* 0x000000114e0d7220 */ /* 0x040fe20000400000 */
[C---:B------:R-:W-:Y:S01]  /*5d60*/  FMUL R16, R78.reuse, R20 ;  /* 0x000000144e107220 */ /* 0x040fe20000400000 */
[C---:B------:R-:W-:Y:S01]  /*5d70*/  FMUL R17, R78.reuse, R21 ;  /* 0x000000154e117220 */ /* 0x040fe20000400000 */
[----:B------:R-:W-:Y:S02]  /*5d80*/  HADD2.F32 R104, -RZ, R103.H1_H1 ;  /* 0x30000067ff687230 */ /* 0x000fe40000004100 */
[C---:B------:R-:W-:Y:S01]  /*5d90*/  FMUL R20, R78.reuse, R24 ;  /* 0x000000184e147220 */ /* 0x040fe20000400000 */
[C---:B------:R-:W-:Y:S01]  /*5da0*/  FMUL R21, R78.reuse, R25 ;  /* 0x000000194e157220 */ /* 0x040fe20000400000 */
[C---:B------:R-:W-:Y:S01]  /*5db0*/  FMUL R24, R78.reuse, R28 ;  /* 0x0000001c4e187220 */ /* 0x040fe20000400000 */
[C---:B------:R-:W-:Y:S01]  /*5dc0*/  FMUL R25, R78.reuse, R29 ;  /* 0x0000001d4e197220 */ /* 0x040fe20000400000 */
[C---:B------:R-:W-:Y:S01]  /*5dd0*/  FMUL R28, R78.reuse, R32 ;  /* 0x000000204e1c7220 */ /* 0x040fe20000400000 */
[C---:B------:R-:W-:Y:S01]  /*5de0*/  FMUL R29, R78.reuse, R33 ;  /* 0x000000214e1d7220 */ /* 0x040fe20000400000 */
[C---:B------:R-:W-:Y:S01]  /*5df0*/  FMUL R32, R78.reuse, R36 ;  /* 0x000000244e207220 */ /* 0x040fe20000400000 */
[----:B------:R-:W-:Y:S01]  /*5e00*/  F2FP.F16.E4M3.UNPACK_B R107, R154 ;  /* 0x0000009aff6b723e */ /* 0x000fe200020006ff */
[C---:B------:R-:W-:Y:S01]  /*5e10*/  FMUL R33, R78.reuse, R37 ;  /* 0x000000254e217220 */ /* 0x040fe20000400000 */
[C---:B------:R-:W-:Y:S01]  /*5e20*/  FMUL R36, R78.reuse, R40 ;  /* 0x000000284e247220 */ /* 0x040fe20000400000 */
[----:B------:R-:W-:Y:S01]  /*5e30*/  F2FP.F16.E4M3.UNPACK_B R109, R154.H1 ;  /* 0x0000009aff6d723e */ /* 0x000fe200030006ff */
[C---:B------:R-:W-:Y:S01]  /*5e40*/  FMUL R37, R78.reuse, R41 ;  /* 0x000000294e257220 */ /* 0x040fe20000400000 */
[----:B------:R-:W-:Y:S02]  /*5e50*/  HADD2.F32 R108, -RZ, R107.H1_H1 ;  /* 0x3000006bff6c7230 */ /* 0x000fe40000004100 */
        /* <DEDUP_REMOVED lines=26> */
[C---:B------:R-:W-:Y:S01]  /*6000*/  FFMA R3, R81.reuse, R84, R3 ;  /* 0x0000005451037223 */ /* 0x040fe20000000003 */
[C---:B------:R-:W-:Y:S01]  /*6010*/  FFMA R7, R81.reuse, R86, R7 ;  /* 0x0000005651077223 */ /* 0x040fe20000000007 */
[----:B------:R-:W-:Y:S01]  /*6020*/  F2FP.F16.E4M3.UNPACK_B R127, R159 ;  /* 0x0000009fff7f723e */ /* 0x000fe200020006ff */
[C---:B------:R-:W-:Y:S01]  /*6030*/  FFMA R4, R81.reuse, R85, R4 ;  /* 0x0000005551047223 */ /* 0x040fe20000000004 */
[C---:B------:R-:W-:Y:S01]  /*6040*/  FFMA R5, R81.reuse, R88, R5 ;  /* 0x0000005851057223 */ /* 0x040fe20000000005 */
[----:B------:R-:W-:Y:S01]  /*6050*/  F2FP.F16.E4M3.UNPACK_B R129, R159.H1 ;  /* 0x0000009fff81723e */ /* 0x000fe200030006ff */
[----:B------:R-:W-:Y:S01]  /*6060*/  FFMA R6, R81, R87, R6 ;  /* 0x0000005751067223 */ /* 0x000fe20000000006 */
[----:B------:R-:W-:Y:S01]  /*6070*/  F2FP.SATFINITE.E4M3.F32.PACK_AB_MERGE_C R185, R7, R3, RZ ;  /* 0x0000000307b9723e */ /* 0x000fe200048070ff */
[----:B------:R-:W-:Y:S02]  /*6080*/  HADD2.F32 R124, -RZ, R123.H1_H1 ;  /* 0x3000007bff7c7230 */ /* 0x000fe40000004100 */
[----:B------:R-:W-:Y:S01]  /*6090*/  FMUL R11, R78, R11 ;  /* 0x0000000b4e0b7220 */ /* 0x000fe20000400000 */
[----:B------:R-:W-:Y:S01]  /*60a0*/  HADD2.F32 R128, -RZ, R127.H1_H1 ;  /* 0x3000007fff807230 */ /* 0x000fe20000004100 */
[----:B------:R-:W-:Y:S01]  /*60b0*/  F2FP.SATFINITE.E4M3.F32.PACK_AB_MERGE_C R184, R2, R0, R185 ;  /* 0x0000000002b8723e */ /* 0x000fe200048070b9 */
[C---:B------:R-:W-:Y:S01]  /*60c0*/  FMUL R10, R78.reuse, R14 ;  /* 0x0000000e4e0a7220 */ /* 0x040fe20000400000 */
[C---:B------:R-:W-:Y:S01]  /*60d0*/  FFMA R11, R81.reuse, R90, R11 ;  /* 0x0000005a510b7223 */ /* 0x040fe2000000000b */
[C---:B------:R-:W-:Y:S01]  /*60e0*/  FFMA R8, R81.reuse, R89, R8 ;  /* 0x0000005951087223 */ /* 0x040fe20000000008 */
[----:B------:R-:W-:Y:S01]  /*60f0*/  FFMA R9, R81, R92, R9 ;  /* 0x0000005c51097223 */ /* 0x000fe20000000009 */
[----:B------:R-:W-:Y:S01]  /*6100*/  F2FP.F16.E4M3.UNPACK_B R131, R160 ;  /* 0x000000a0ff83723e */ /* 0x000fe200020006ff */
[----:B------:R-:W-:Y:S01]  /*6110*/  HADD2.F32 R98, -RZ, R97.H1_H1 ;  /* 0x30000061ff627230 */ /* 0x000fe20000004100 */
[----:B------:R-:W-:Y:S01]  /*6120*/  F2FP.SATFINITE.E4M3.F32.PACK_AB_MERGE_C R186, R11, R6, RZ ;  /* 0x000000060bba723e */ /* 0x000fe200048070ff */
[----:B------:R-:W-:Y:S01]  /*6130*/  FFMA R10, R81, R91, R10 ;  /* 0x0000005b510a7223 */ /* 0x000fe2000000000a */
[----:B------:R-:W-:Y:S02]  /*6140*/  HADD2.F32 R97, -RZ, R99.H0_H0 ;  /* 0x20000063ff617230 */ /* 0x000fe40000004100 */
[C---:B------:R-:W-:Y:S01]  /*6150*/  FMUL R15, R78.reuse, R15 ;  /* 0x0000000f4e0f7220 */ /* 0x040fe20000400000 */
[----:B------:R-:W-:Y:S01]  /*6160*/  F2FP.SATFINITE.E4M3.F32.PACK_AB_MERGE_C R185, R5, R4, R186 ;  /* 0x0000000405b9723e */ /* 0x000fe200048070ba */
[----:B------:R-:W-:Y:S02]  /*6170*/  HADD2.F32 R132, -RZ, R131.H1_H1 ;  /* 0x30000083ff847230 */ /* 0x000fe40000004100 */
[C---:B------:R-:W-:Y:S01]  /*6180*/  FMUL R14, R78.reuse, R18 ;  /* 0x000000124e0e7220 */ /* 0x040fe20000400000 */
[C---:B------:R-:W-:Y:S01]  /*6190*/  FFMA R15, R81.reuse, R94, R15 ;  /* 0x0000005e510f7223 */ /* 0x040fe2000000000f */
[C---:B------:R-:W-:Y:S01]  /*61a0*/  FFMA R12, R81.reuse, R93, R12 ;  /* 0x0000005d510c7223 */ /* 0x040fe2000000000c */
[----:B------:R-:W-:Y:S01]  /*61b0*/  FFMA R13, R81, R96, R13 ;  /* 0x00000060510d7223 */ /* 0x000fe2000000000d */
[----:B------:R-:W-:Y:S01]  /*61c0*/  F2FP.F16.E4M3.UNPACK_B R133, R160.H1 ;  /* 0x000000a0ff85723e */ /* 0x000fe200030006ff */
[--C-:B------:R-:W-:Y:S01]  /*61d0*/  HADD2.F32 R99, -RZ, R101.reuse.H0_H0 ;  /* 0x20000065ff637230 */ /* 0x100fe20000004100 */
[----:B------:R-:W-:Y:S01]  /*61e0*/  F2FP.SATFINITE.E4M3.F32.PACK_AB_MERGE_C R186, R15, R10, RZ ;  /* 0x0000000a0fba723e */ /* 0x000fe200048070ff */
[----:B------:R-:W-:Y:S01]  /*61f0*/  FFMA R14, R81, R95, R14 ;  /* 0x0000005f510e7223 */ /* 0x000fe2000000000e */
[C---:B------:R-:W-:Y:S01]  /*6200*/  FMUL R19, R78.reuse, R19 ;  /* 0x000000134e137220 */ /* 0x040fe20000400000 */
[----:B------:R-:W-:Y:S01]  /*6210*/  HADD2.F32 R102, -RZ, R101.H1_H1 ;  /* 0x30000065ff667230 */ /* 0x000fe20000004100 */
[----:B------:R-:W-:Y:S01]  /*6220*/  F2FP.SATFINITE.E4M3.F32.PACK_AB_MERGE_C R186, R9, R8, R186 ;  /* 0x0000000809ba723e */ /* 0x000fe200048070ba */
[----:B------:R-:W-:Y:S02]  /*6230*/  HADD2.F32 R101, -RZ, R103.H0_H0 ;  /* 0x20000067ff657230 */ /* 0x000fe40000004100 */
[C---:B------:R-:W-:Y:S01]  /*6240*/  FFMA R19, R81.reuse, R98, R19 ;  /* 0x0000006251137223 */ /* 0x040fe20000000013 */
[C---:B------:R-:W-:Y:S01]  /*6250*/  FFMA R16, R81.reuse, R97, R16 ;  /* 0x0000006151107223 */ /* 0x040fe20000000010 */
[----:B------:R-:W-:Y:S01]  /*6260*/  FFMA R17, R81, R100, R17 ;  /* 0x0000006451117223 */ /* 0x000fe20000000011 */
[C---:B------:R-:W-:Y:S01]  /*6270*/  FMUL R18, R78.reuse, R22 ;  /* 0x000000164e127220 */ /* 0x040fe20000400000 */
[----:B------:R-:W-:Y:S01]  /*6280*/  F2FP.F16.E4M3.UNPACK_B R135, R161 ;  /* 0x000000a1ff87723e */ /* 0x000fe200020006ff */
        /* <DEDUP_REMOVED lines=10> */
[----:B------:R1:W-:Y:S01]  /*6330*/  STS.128 [R172+UR49+0x4200], R184 ;  /* 0x004200b8ac007988 */ /* 0x0003e20008000c31 */
[----:B------:R-:W-:Y:S01]  /*6340*/  HADD2.F32 R136, -RZ, R135.H1_H1 ;  /* 0x30000087ff887230 */ /* 0x000fe20000004100 */
[----:B------:R-:W-:Y:S01]  /*6350*/  F2FP.SATFINITE.E4M3.F32.PACK_AB_MERGE_C R196, R23, R18, RZ ;  /* 0x0000001217c4723e */ /* 0x000fe200048070ff */
[C---:B------:R-:W-:Y:S01]  /*6360*/  FMUL R22, R78.reuse, R26 ;  /* 0x0000001a4e167220 */ /* 0x040fe20000400000 */
[C---:B------:R-:W-:Y:S01]  /*6370*/  FMUL R27, R78.reuse, R27 ;  /* 0x0000001b4e1b7220 */ /* 0x040fe20000400000 */
[--C-:B------:R-:W-:Y:S01]  /*6380*/  HADD2.F32 R107, -RZ, R109.reuse.H0_H0 ;  /* 0x2000006dff6b7230 */ /* 0x100fe20000004100 */
[----:B------:R-:W-:Y:S01]  /*6390*/  F2FP.SATFINITE.E4M3.F32.PACK_AB_MERGE_C R196, R17, R16, R196 ;  /* 0x0000001011c4723e */ /* 0x000fe200048070c4 */
[C---:B------:R-:W-:Y:S01]  /*63a0*/  FFMA R22, R81.reuse, R103, R22 ;  /* 0x0000006751167223 */ /* 0x040fe20000000016 */
[C---:B------:R-:W-:Y:S01]  /*63b0*/  FFMA R27, R81.reuse, R106, R27 ;  /* 0x0000006a511b7223 */ /* 0x040fe2000000001b */
[C---:B------:R-:W-:Y:S01]  /*63c0*/  FFMA R24, R81.reuse, R105, R24 ;  /* 0x0000006951187223 */ /* 0x040fe20000000018 */
[----:B------:R-:W-:Y:S01]  /*63d0*/  F2FP.F16.E4M3.UNPACK_B R137, R161.H1 ;  /* 0x000000a1ff89723e */ /* 0x000fe200030006ff */
[----:B------:R-:W-:Y:S02]  /*63e0*/  HADD2.F32 R110, -RZ, R109.H1_H1 ;  /* 0x3000006dff6e7230 */ /* 0x000fe40000004100 */
[----:B------:R-:W-:Y:S01]  /*63f0*/  FFMA R25, R81, R108, R25 ;  /* 0x0000006c51197223 */ /* 0x000fe20000000019 */
[----:B------:R-:W-:Y:S01]  /*6400*/  F2FP.SATFINITE.E4M3.F32.PACK_AB_MERGE_C R197, R27, R22, RZ ;  /* 0x000000161bc5723e */ /* 0x000fe200048070ff */
[----:B------:R-:W-:Y:S02]  /*6410*/  HADD2.F32 R109, -RZ, R111.H0_H0 ;  /* 0x2000006fff6d7230 */ /* 0x000fe40000004100 */
[C---:B------:R-:W-:Y:S01]  /*6420*/  FMUL R26, R78.reuse, R30 ;  /* 0x0000001e4e1a7220 */ /* 0x040fe20000400000 */
[C---:B------:R-:W-:Y:S01]  /*6430*/  FMUL R31, R78.reuse, R31 ;  /* 0x0000001f4e1f7220 */ /* 0x040fe20000400000 */
[--C-:B------:R-:W-:Y:S01]  /*6440*/  HADD2.F32 R111, -RZ, R113.reuse.H0_H0 ;  /* 0x20000071ff6f7230 */ /* 0x100fe20000004100 */
[----:B------:R-:W-:Y:S01]  /*6450*/  F2FP.SATFINITE.E4M3.F32.PACK_AB_MERGE_C R197, R21, R20, R197 ;  /* 0x0000001415c5723e */ /* 0x000fe200048070c5 */
[C---:B------:R-:W-:Y:S01]  /*6460*/  FFMA R26, R81.reuse, R107, R26 ;  /* 0x0000006b511a7223 */ /* 0x040fe2000000001a */
[C---:B------:R-:W-:Y:S01]  /*6470*/  FFMA R31, R81.reuse, R110, R31 ;  /* 0x0000006e511f7223 */ /* 0x040fe2000000001f */
[C---:B------:R-:W-:Y:S01]  /*6480*/  FFMA R28, R81.reuse, R109, R28 ;  /* 0x0000006d511c7223 */ /* 0x040fe2000000001c */
[----:B------:R-:W-:Y:S01]  /*6490*/  F2FP.F16.E4M3.UNPACK_B R139, R162 ;  /* 0x000000a2ff8b723e */ /* 0x000fe200020006ff */
[----:B------:R-:W-:Y:S02]  /*64a0*/  HADD2.F32 R114, -RZ, R113.H1_H1 ;  /* 0x30000071ff727230 */ /* 0x000fe40000004100 */
[----:B------:R-:W-:Y:S01]  /*64b0*/  FFMA R29, R81, R112, R29 ;  /* 0x00000070511d7223 */ /* 0x000fe2000000001d */
[----:B------:R-:W-:Y:S01]  /*64c0*/  F2FP.SATFINITE.E4M3.F32.PACK_AB_MERGE_C R198, R31, R26, RZ ;  /* 0x0000001a1fc6723e */ /* 0x000fe200048070ff */
[----:B------:R-:W-:Y:S02]  /*64d0*/  HADD2.F32 R113, -RZ, R115.H0_H0 ;  /* 0x20000073ff717230 */ /* 0x000fe40000004100 */
[C---:B------:R-:W-:Y:S01]  /*64e0*/  FMUL R30, R78.reuse, R34 ;  /* 0x000000224e1e7220 */ /* 0x040fe20000400000 */
[----:B------:R-:W-:Y:S01]  /*64f0*/  HADD2.F32 R140, -RZ, R139.H1_H1 ;  /* 0x3000008bff8c7230 */ /* 0x000fe20000004100 */
[----:B------:R-:W-:Y:S01]  /*6500*/  F2FP.SATFINITE.E4M3.F32.PACK_AB_MERGE_C R198, R25, R24, R198 ;  /* 0x0000001819c6723e */ /* 0x000fe200048070c6 */
[C---:B------:R-:W-:Y:S01]  /*6510*/  FMUL R35, R78.reuse, R35 ;  /* 0x000000234e237220 */ /* 0x040fe20000400000 */
[--C-:B------:R-:W-:Y:S02]  /*6520*/  HADD2.F32 R115, -RZ, R117.reuse.H0_H0 ;  /* 0x20000075ff737230 */ /* 0x100fe40000004100 */
[C---:B------:R-:W-:Y:S01]  /*6530*/  FFMA R30, R81.reuse, R111, R30 ;  /* 0x0000006f511e7223 */ /* 0x040fe2000000001e */
[----:B------:R-:W-:Y:S02]  /*6540*/  HADD2.F32 R118, -RZ, R117.H1_H1 ;  /* 0x30000075ff767230 */ /* 0x000fe40000004100 */
[C---:B------:R-:W-:Y:S01]  /*6550*/  FFMA R35, R81.reuse, R114, R35 ;  /* 0x0000007251237223 */ /* 0x040fe20000000023 */
[C---:B------:R-:W-:Y:S01]  /*6560*/  FFMA R32, R81.reuse, R113, R32 ;  /* 0x0000007151207223 */ /* 0x040fe20000000020 */
[----:B------:R-:W-:Y:S01]  /*6570*/  F2FP.F16.E4M3.UNPACK_B R141, R162.H1 ;  /* 0x000000a2ff8d723e */ /* 0x000fe200030006ff */
[----:B------:R-:W-:Y:S01]  /*6580*/  FFMA R33, R81, R116, R33 ;  /* 0x0000007451217223 */ /* 0x000fe20000000021 */
[----:B------:R-:W-:Y:S01]  /*6590*/  HADD2.F32 R117, -RZ, R119.H0_H0 ;  /* 0x20000077ff757230 */ /* 0x000fe20000004100 */
        /* <DEDUP_REMOVED lines=9> */
[----:B------:R1:W-:Y:S01]  /*6630*/  STS.128 [R204+0x4010], R196 ;  /* 0x004010c4cc007388 */ /* 0x0003e20000000c00 */
[----:B------:R-:W-:Y:S01]  /*6640*/  FFMA R37, R81, R120, R37 ;  /* 0x0000007851257223 */ /* 0x000fe20000000025 */
[----:B------:R-:W-:Y:S01]  /*6650*/  F2FP.SATFINITE.E4M3.F32.PACK_AB_MERGE_C R200, R39, R34, RZ ;  /* 0x0000002227c8723e */ /* 0x000fe200048070ff */
[----:B------:R-:W-:Y:S02]  /*6660*/  HADD2.F32 R122, -RZ, R121.H1_H1 ;  /* 0x30000079ff7a7230 */ /* 0x000fe40000004100 */
[C---:B------:R-:W-:Y:S01]  /*6670*/  FMUL R38, R78.reuse, R42 ;  /* 0x0000002a4e267220 */ /* 0x040fe20000400000 */
[----:B------:R-:W-:Y:S01]  /*6680*/  HADD2.F32 R121, -RZ, R123.H0_H0 ;  /* 0x2000007bff797230 */ /* 0x000fe20000004100 */
[----:B------:R-:W-:Y:S01]  /*6690*/  F2FP.SATFINITE.E4M3.F32.PACK_AB_MERGE_C R200, R33, R32, R200 ;  /* 0x0000002021c8723e */ /* 0x000fe200048070c8 */
[----:B------:R-:W-:Y:S02]  /*66a0*/  HADD2.F32 R144, -RZ, R143.H1_H1 ;  /* 0x3000008fff907230 */ /* 0x000fe40000004100 */
[C---:B------:R-:W-:Y:S01]  /*66b0*/  FFMA R38, R81.reuse, R119, R38 ;  /* 0x0000007751267223 */ /* 0x040fe20000000026 */
[C---:B------:R-:W-:Y:S01]  /*66c0*/  FMUL R43, R78.reuse, R43 ;  /* 0x0000002b4e2b7220 */ /* 0x040fe20000400000 */
[--C-:B------:R-:W-:Y:S02]  /*66d0*/  HADD2.F32 R123, -RZ, R125.reuse.H0_H0 ;  /* 0x2000007dff7b7230 */ /* 0x100fe40000004100 */
[C---:B------:R-:W-:Y:S01]  /*66e0*/  FMUL R42, R78.reuse, R46 ;  /* 0x0000002e4e2a7220 */ /* 0x040fe20000400000 */
[----:B------:R-:W-:Y:S02]  /*66f0*/  HADD2.F32 R126, -RZ, R125.H1_H1 ;  /* 0x3000007dff7e7230 */ /* 0x000fe40000004100 */
[C---:B------:R-:W-:Y:S01]  /*6700*/  FFMA R43, R81.reuse, R122, R43 ;  /* 0x0000007a512b7223 */ /* 0x040fe2000000002b */
[----:B------:R-:W-:Y:S01]  /*6710*/  F2FP.F16.E4M3.UNPACK_B R145, R163.H1 ;  /* 0x000000a3ff91723e */ /* 0x000fe200030006ff */
[C---:B------:R-:W-:Y:S01]  /*6720*/  FFMA R40, R81.reuse, R121, R40 ;  /* 0x0000007951287223 */ /* 0x040fe20000000028 */
[----:B------:R-:W-:Y:S01]  /*6730*/  FFMA R41, R81, R124, R41 ;  /* 0x0000007c51297223 */ /* 0x000fe20000000029 */
[----:B------:R-:W-:Y:S01]  /*6740*/  ISETP.NE.AND P0, PT, R193, RZ, PT ;  /* 0x000000ffc100720c */ /* 0x000fe20003f05270 */
[----:B------:R-:W-:Y:S01]  /*6750*/  HADD2.F32 R125, -RZ, R127.H0_H0 ;  /* 0x2000007fff7d7230 */ /* 0x000fe20000004100 */
[----:B------:R-:W-:Y:S01]  /*6760*/  F2FP.SATFINITE.E4M3.F32.PACK_AB_MERGE_C R201, R43, R38, RZ ;  /* 0x000000262bc9723e */ /* 0x000fe200048070ff */
[----:B------:R-:W-:Y:S01]  /*6770*/  FFMA R42, R81, R123, R42 ;  /* 0x0000007b512a7223 */ /* 0x000fe2000000002a */
[C---:B------:R-:W-:Y:S01]  /*6780*/  FMUL R47, R78.reuse, R47 ;  /* 0x0000002f4e2f7220 */ /* 0x040fe20000400000 */
[--C-:B------:R-:W-:Y:S01]  /*6790*/  HADD2.F32 R127, -RZ, R129.reuse.H0_H0 ;  /* 0x20000081ff7f7230 */ /* 0x100fe20000004100 */
[----:B------:R-:W-:Y:S01]  /*67a0*/  F2FP.SATFINITE.E4M3.F32.PACK_AB_MERGE_C R201, R37, R36, R201 ;  /* 0x0000002425c9723e */ /* 0x000fe200048070c9 */
[----:B------:R-:W-:Y:S02]  /*67b0*/  HADD2.F32 R130, -RZ, R129.H1_H1 ;  /* 0x30000081ff827230 */ /* 0x000fe40000004100 */
[C---:B------:R-:W-:Y:S01]  /*67c0*/  FFMA R47, R81.reuse, R126, R47 ;  /* 0x0000007e512f7223 */ /* 0x040fe2000000002f */
[C---:B------:R-:W-:Y:S01]  /*67d0*/  FFMA R44, R81.reuse, R125, R44 ;  /* 0x0000007d512c7223 */ /* 0x040fe2000000002c */
[C---:B------:R-:W-:Y:S01]  /*67e0*/  FFMA R45, R81.reuse, R128, R45 ;  /* 0x00000080512d7223 */ /* 0x040fe2000000002d */
[----:B------:R-:W-:Y:S02]  /*67f0*/  HADD2.F32 R129, -RZ, R131.H0_H0 ;  /* 0x20000083ff817230 */ /* 0x000fe40000004100 */
[C---:B------:R-:W-:Y:S01]  /*6800*/  FMUL R46, R78.reuse, R50 ;  /* 0x000000324e2e7220 */ /* 0x040fe20000400000 */
[C---:B------:R-:W-:Y:S01]  /*6810*/  FMUL R51, R78.reuse, R51 ;  /* 0x000000334e337220 */ /* 0x040fe20000400000 */
[--C-:B------:R-:W-:Y:S02]  /*6820*/  HADD2.F32 R131, -RZ, R133.reuse.H0_H0 ;  /* 0x20000085ff837230 */ /* 0x100fe40000004100 */
[C---:B------:R-:W-:Y:S01]  /*6830*/  FMUL R50, R78.reuse, R54 ;  /* 0x000000364e327220 */ /* 0x040fe20000400000 */
[C---:B------:R-:W-:Y:S01]  /*6840*/  FFMA R46, R81.reuse, R127, R46 ;  /* 0x0000007f512e7223 */ /* 0x040fe2000000002e */
[----:B------:R-:W-:Y:S02]  /*6850*/  HADD2.F32 R134, -RZ, R133.H1_H1 ;  /* 0x30000085ff867230 */ /* 0x000fe40000004100 */
[C---:B------:R-:W-:Y:S01]  /*6860*/  FFMA R51, R81.reuse, R130, R51 ;  /* 0x0000008251337223 */ /* 0x040fe20000000033 */
[----:B------:R-:W-:Y:S02]  /*6870*/  HADD2.F32 R133, -RZ, R135.H0_H0 ;  /* 0x20000087ff857230 */ /* 0x000fe40000004100 */
[C---:B------:R-:W-:Y:S01]  /*6880*/  FMUL R55, R78.reuse, R55 ;  /* 0x000000374e377220 */ /* 0x040fe20000400000 */
[C---:B------:R-:W-:Y:S01]  /*6890*/  FFMA R48, R81.reuse, R129, R48 ;  /* 0x0000008151307223 */ /* 0x040fe20000000030 */
[C---:B------:R-:W-:Y:S01]  /*68a0*/  FFMA R49, R81.reuse, R132, R49 ;  /* 0x0000008451317223 */ /* 0x040fe20000000031 */
[--C-:B------:R-:W-:Y:S02]  /*68b0*/  HADD2.F32 R135, -RZ, R137.reuse.H0_H0 ;  /* 0x20000089ff877230 */ /* 0x100fe40000004100 */
[C---:B------:R-:W-:Y:S01]  /*68c0*/  FFMA R50, R81.reuse, R131, R50 ;  /* 0x0000008351327223 */ /* 0x040fe20000000032 */
[----:B------:R-:W-:Y:S02]  /*68d0*/  HADD2.F32 R138, -RZ, R137.H1_H1 ;  /* 0x30000089ff8a7230 */ /* 0x000fe40000004100 */
[C---:B------:R-:W-:Y:S01]  /*68e0*/  FMUL R54, R78.reuse, R58 ;  /* 0x0000003a4e367220 */ /* 0x040fe20000400000 */
[----:B------:R-:W-:Y:S02]  /*68f0*/  HADD2.F32 R137, -RZ, R139.H0_H0 ;  /* 0x2000008bff897230 */ /* 0x000fe40000004100 */
[C---:B------:R-:W-:Y:S01]  /*6900*/  FFMA R55, R81.reuse, R134, R55 ;  /* 0x0000008651377223 */ /* 0x040fe20000000037 */
        /* <DEDUP_REMOVED lines=16> */
[----:B------:R-:W-:Y:S01]  /*6a10*/  FFMA R63, R81, R142, R63 ;  /* 0x0000008e513f7223 */ /* 0x000fe2000000003f */
[----:B------:R-:W-:Y:S01]  /*6a20*/  FMUL R67, R78, R67 ;  /* 0x000000434e437220 */ /* 0x000fe20000400000 */
[----:B------:R-:W-:Y:S01]  /*6a30*/  F2FP.SATFINITE.E4M3.F32.PACK_AB_MERGE_C R202, R47, R42, RZ ;  /* 0x0000002a2fca723e */ /* 0x000fe200048070ff */
[----:B------:R-:W-:Y:S01]  /*6a40*/  FFMA R60, R81, R141, R60 ;  /* 0x0000008d513c7223 */ /* 0x000fe2000000003c */
[----:B------:R-:W-:Y:S01]  /*6a50*/  F2FP.SATFINITE.E4M3.F32.PACK_AB_MERGE_C R203, R51, R46, RZ ;  /* 0x0000002e33cb723e */ /* 0x000fe200048070ff */
[C---:B------:R-:W-:Y:S01]  /*6a60*/  FFMA R61, R81.reuse, R144, R61 ;  /* 0x00000090513d7223 */ /* 0x040fe2000000003d */
[C---:B------:R-:W-:Y:S01]  /*6a70*/  FFMA R62, R81.reuse, R143, R62 ;  /* 0x0000008f513e7223 */ /* 0x040fe2000000003e */
[----:B------:R-:W-:Y:S01]  /*6a80*/  FFMA R67, R81, R146, R67 ;  /* 0x0000009251437223 */ /* 0x000fe20000000043 */
[----:B------:R-:W-:Y:S02]  /*6a90*/  F2FP.SATFINITE.E4M3.F32.PACK_AB_MERGE_C R202, R41, R40, R202 ;  /* 0x0000002829ca723e */ /* 0x000fe400048070ca */
[----:B------:R-:W-:Y:S02]  /*6aa0*/  F2FP.SATFINITE.E4M3.F32.PACK_AB_MERGE_C R203, R45, R44, R203 ;  /* 0x0000002c2dcb723e */ /* 0x000fe400048070cb */
[----:B------:R-:W-:Y:S02]  /*6ab0*/  F2FP.SATFINITE.E4M3.F32.PACK_AB_MERGE_C R212, R55, R50, RZ ;  /* 0x0000003237d4723e */ /* 0x000fe400048070ff */
[----:B------:R-:W-:Y:S01]  /*6ac0*/  F2FP.SATFINITE.E4M3.F32.PACK_AB_MERGE_C R213, R59, R54, RZ ;  /* 0x000000363bd5723e */ /* 0x000fe200048070ff */
[----:B------:R1:W-:Y:S01]  /*6ad0*/  STS.128 [R206+0x4020], R200 ;  /* 0x004020c8ce007388 */ /* 0x0003e20000000c00 */
[----:B------:R-:W-:Y:S02]  /*6ae0*/  F2FP.SATFINITE.E4M3.F32.PACK_AB_MERGE_C R214, R63, R58, RZ ;  /* 0x0000003a3fd6723e */ /* 0x000fe400048070ff */
[----:B------:R-:W-:Y:S02]  /*6af0*/  F2FP.SATFINITE.E4M3.F32.PACK_AB_MERGE_C R215, R67, R62, RZ ;  /* 0x0000003e43d7723e */ /* 0x000fe400048070ff */
[----:B------:R-:W-:Y:S02]  /*6b00*/  F2FP.SATFINITE.E4M3.F32.PACK_AB_MERGE_C R212, R49, R48, R212 ;  /* 0x0000003031d4723e */ /* 0x000fe400048070d4 */
[----:B------:R-:W-:Y:S02]  /*6b10*/  F2FP.SATFINITE.E4M3.F32.PACK_AB_MERGE_C R213, R53, R52, R213 ;  /* 0x0000003435d5723e */ /* 0x000fe400048070d5 */
[----:B------:R-:W-:Y:S02]  /*6b20*/  F2FP.SATFINITE.E4M3.F32.PACK_AB_MERGE_C R214, R57, R56, R214 ;  /* 0x0000003839d6723e */ /* 0x000fe400048070d6 */
[----:B------:R-:W-:Y:S02]  /*6b30*/  F2FP.SATFINITE.E4M3.F32.PACK_AB_MERGE_C R215, R61, R60, R215 ;  /* 0x0000003c3dd7723e */ /* 0x000fe400048070d7 */
[----:B------:R-:W-:Y:S02]  /*6b40*/  LEA R210, R181, UR49, 0x3 ;  /* 0x00000031b5d27c11 */ /* 0x000fe4000f8e18ff */
[----:B------:R-:W-:Y:S01]  /*6b50*/  @P6 SHF.L.U32 R221, R180, 0x1f, RZ ;  /* 0x0000001fb4dd6819 */ /* 0x000fe200000006ff */
[----:B------:R1:W-:Y:S01]  /*6b60*/  STS.128 [R205+0x4010], R212 ;  /* 0x004010d4cd007388 */ /* 0x0003e20000000c00 */
[----:B------:R-:W-:Y:S01]  /*6b70*/  @!PT LDS RZ, [RZ] ;  /* 0x00000000fffff984 */ /* 0x000fe20000000800 */
[----:B------:R-:W-:Y:S01]  /*6b80*/  @!PT LDS RZ, [RZ] ;  /* 0x00000000fffff984 */ /* 0x000fe20000000800 */
[----:B------:R-:W-:Y:S01]  /*6b90*/  @!PT LDS RZ, [RZ] ;  /* 0x00000000fffff984 */ /* 0x000fe20000000800 */
[----:B------:R-:W-:Y:S01]  /*6ba0*/  @!PT LDS RZ, [RZ] ;  /* 0x00000000fffff984 */ /* 0x000fe20000000800 */
[----:B------:R2:W-:Y:S07]  /*6bb0*/  MEMBAR.ALL.CTA ;  /* 0x0000000000007992 */ /* 0x0005ee0000008000 */
[----:B--2---:R-:W2:Y:S02]  /*6bc0*/  FENCE.VIEW.ASYNC.S ;  /* 0x00000000000073c6 */ /* 0x004ea40000000000 */
[----:B--2---:R-:W-:Y:S06]  /*6bd0*/  BAR.SYNC.DEFER_BLOCKING 0x1, 0x80 ;  /* 0x0042000000007b1d */ /* 0x004fec0000010000 */
[----:B------:R-:W-:Y:S05]  /*6be0*/  @P0 BRA `(.L_x_98) ;  /* 0x0000000000280947 */ /* 0x000fea0003800000 */
[----:B------:R-:W-:Y:S02]  /*6bf0*/  UIADD3 UR4, UPT, UPT, UR49, 0x4200, URZ ;  /* 0x0000420031047890 */ /* 0x000fe4000fffe0ff */
[----:B------:R-:W-:Y:S01]  /*6c00*/  UIADD3 UR6, UP0, UPT, UR52, 0x680, URZ ;  /* 0x0000068034067890 */ /* 0x000fe2000ff1e0ff */
[----:B------:R-:W-:Y:S03]  /*6c10*/  UMOV UR43, UR36 ;  /* 0x00000024002b7c82 */ /* 0x000fe60008000000 */
[----:B------:R-:W-:Y:S01]  /*6c20*/  MOV R192, UR4 ;  /* 0x0000000400c07c02 */ /* 0x000fe20008000f00 */
[----:B------:R-:W-:Y:S03]  /*6c30*/  UIADD3.X UR7, UPT, UPT, URZ, UR53, URZ, UP0, !UPT ;  /* 0x00000035ff077290 */ /* 0x000fe600087fe4ff */
[----:B------:R-:W-:Y:S11]  /*6c40*/  R2UR UR40, R192 ;  /* 0x00000000c02872ca */ /* 0x000ff600000e0000 */
[----:B------:R-:W-:Y:S02]  /*6c50*/  @!UPT UIADD3 URZ, UPT, UPT, URZ, URZ, URZ ;  /* 0x000000fffffff290 */ /* 0x000fe4000fffe0ff */
[----:B------:R2:W-:Y:S01]  /*6c60*/  UTMASTG.3D [UR40], [UR6] ;  /* 0x00000028060073b5 */ /* 0x0005e20008010000 */
[----:B------:R0:W-:Y:S01]  /*6c70*/  UTMACMDFLUSH ;  /* 0x00000000000079b7 */ /* 0x0001e20000000000 */
[----:B--2---:R-:W-:Y:S04]  /*6c80*/  DEPBAR.LE SB0, 0x1 ;  /* 0x000080400000791a */ /* 0x004fe80000000000 */
.L_x_98:
[----:B------:R-:W-:Y:S05]  /*6c90*/  BSYNC.RECONVERGENT B0 ;  /* 0x0000000000007941 */ /* 0x000fea0003800200 */
.L_x_97:
[----:B------:R-:W-:Y:S06]  /*6ca0*/  BAR.SYNC.DEFER_BLOCKING 0x1, 0x80 ;  /* 0x0042000000007b1d */ /* 0x000fec0000010000 */
[----:B------:R-:W2:Y:S01]  /*6cb0*/  @P6 SYNCS.PHASECHK.TRANS64.TRYWAIT P0, [R210+URZ+0x60], R221 ;  /* 0x000060ddd20065a7 */ /* 0x000ea200080011ff */
[----:B------:R-:W-:Y:S01]  /*6cc0*/  BSSY B1, `(.L_x_99) ;  /* 0x0000023000017945 */ /* 0x000fe20003800000 */
[----:B--2---:R-:W-:Y:S03]  /*6cd0*/  @P6 SEL R208, RZ, 0x1, !P0 ;  /* 0x00000001ffd06807 */ /* 0x004fe60004000000 */
[----:B------:R-:W-:Y:S05]  /*6ce0*/  @!P6 BRA `(.L_x_100) ;  /* 0x000000000080e947 */ /* 0x000fea0003800000 */
[----:B------:R-:W-:Y:S01]  /*6cf0*/  ISETP.NE.AND P1, PT, R209, RZ, PT ;  /* 0x000000ffd100720c */ /* 0x000fe20003f25270 */
[----:B------:R-:W-:Y:S01]  /*6d00*/  BSSY B0, `(.L_x_101) ;  /* 0x000000a000007945 */ /* 0x000fe20003800000 */
[----:B------:R-:W-:Y:S11]  /*6d10*/  ISETP.NE.AND P0, PT, R208, RZ, PT ;  /* 0x000000ffd000720c */ /* 0x000ff60003f05270 */
[----:B------:R-:W-:Y:S04]  /*6d20*/  @P1 IMAD R0, R181, 0x2000, R190 ;  /* 0x00002000b5001824 */ /* 0x000fe800078e02be */
[C---:B------:R-:W-:Y:S01]  /*6d30*/  @P1 IMAD.IADD R2, R0.reuse, 0x1, R211 ;  /* 0x0000000100021824 */ /* 0x040fe200078e02d3 */
[----:B------:R-:W-:Y:S03]  /*6d40*/  @P1 IADD3 R219, PT, PT, R0, R219, RZ ;  /* 0x000000db00db1210 */ /* 0x000fe60007ffe0ff */
[----:B------:R-:W-:Y:S01]  /*6d50*/  @P1 IMAD.IADD R217, R217, 0x1, R2 ;  /* 0x00000001d9d91824 */ /* 0x000fe200078e0202 */
[----:B------:R-:W-:Y:S06]  /*6d60*/  @P0 BRA `(.L_x_102) ;  /* 0x00000000000c0947 */ /* 0x000fec0003800000 */
[----:B------:R-:W-:Y:S04]  /*6d70*/  SHF.L.U32 R3, R180, 0x1f, RZ ;  /* 0x0000001fb4037819 */ /* 0x000fe800000006ff */
[----:B------:R-:W2:Y:S02]  /*6d80*/  SYNCS.PHASECHK.TRANS64.TRYWAIT P0, [R210+URZ+0x60], R3 ;  /* 0x00006003d20075a7 */ /* 0x000ea400080011ff */
[----:B--2---:R-:W-:Y:S05]  /*6d90*/  @!P0 BRA `(.L_x_103) ;  /* 0x0000001c00e88947 */ /* 0x004fea0003800000 */
.L_x_102:
[----:B------:R-:W-:Y:S05]  /*6da0*/  BSYNC B0 ;  /* 0x0000000000007941 */ /* 0x000fea0003800000 */
.L_x_101:
[----:B------:R-:W-:Y:S01]  /*6db0*/  ISETP.NE.AND P0, PT, R209, RZ, PT ;  /* 0x000000ffd100720c */ /* 0x000fe20003f05270 */
[----:B--2---:R-:W-:Y:S02]  /*6dc0*/  VIADD R210, R210, 0x70 ;  /* 0x00000070d2d27836 */ /* 0x004fe40000000000 */
[----:B------:R-:W-:Y:S02]  /*6dd0*/  IMAD.U32 R3, RZ, RZ, UR37 ;  /* 0x00000025ff037e24 */ /* 0x000fe4000f8e00ff */
[----:B------:R-:W-:Y:S03]  /*6de0*/  VIADD R181, R181, 0x1 ;  /* 0x00000001b5b57836 */ /* 0x000fe60000000000 */
[----:B------:R-:W-:Y:S05]  /*6df0*/  PRMT R3, R3, 0x654, R210 ;  /* 0x0000065403037816 */ /* 0x000fea00000000d2 */
[----:B------:R2:W3:Y:S04]  /*6e00*/  @P0 LDS.128 R148, [R0] ;  /* 0x0000000000940984 */ /* 0x0004e80000000c00 */
[----:B------:R2:W4:Y:S04]  /*6e10*/  @P0 LDS.128 R152, [R2+0x10] ;  /* 0x0000100002980984 */ /* 0x0005280000000c00 */
        /* <DEDUP_REMOVED lines=9> */
[----:B------:R-:W-:Y:S01]  /*6eb0*/  SEL R181, R181, RZ, P0 ;  /* 0x000000ffb5b57207 */ /* 0x000fe20000000000 */
[----:B-----5:R5:W-:Y:S02]  /*6ec0*/  SYNCS.ARRIVE.TRANS64.RED.A1T0 RZ, [R3+URZ], RZ ;  /* 0x000000ff03ff79a7 */ /* 0x020be400081004ff */
[----:B-----5:R-:W-:Y:S04]  /*6ed0*/  SEL R3, RZ, 0x1, P0 ;  /* 0x00000001ff037807 */ /* 0x020fe80000000000 */
[----:B--234-:R-:W-:Y:S02]  /*6ee0*/  LOP3.LUT R180, R180, R3, RZ, 0x3c, !PT ;  /* 0x00000003b4b47212 */ /* 0x01cfe400078e3cff */
.L_x_100:
[----:B------:R-:W-:Y:S05]  /*6ef0*/  BSYNC B1 ;  /* 0x0000000000017941 */ /* 0x000fea0003800000 */
.L_x_99:
[----:B------:R-:W-:Y:S05]  /*6f00*/  VIADD R0, R80, 0x40 ;  /* 0x0000004050007836 */ /* 0x000fea0000000000 */
[----:B------:R-:W-:Y:S04]  /*6f10*/  SHF.R.U32.HI R0, RZ, 0x15, R0 ;  /* 0x00000015ff007819 */ /* 0x000fe80000011600 */
[----:B------:R-:W-:Y:S11]  /*6f20*/  LOP3.LUT P0, RZ, R0, 0x3, R173, 0x48, !PT ;  /* 0x0000000300ff7812 */ /* 0x000ff600078048ad */
[----:B------:R-:W-:Y:S02]  /*6f30*/  @!UPT UIADD3 URZ, UPT, UPT, URZ, URZ, URZ ;  /* 0x000000fffffff290 */ /* 0x000fe4000fffe0ff */
[----:B------:R-:W-:Y:S05]  /*6f40*/  @!P0 BRA `(.L_x_104) ;  /* 0x0000000000408947 */ /* 0x000fea0003800000 */
[----:B------:R-:W2:Y:S01]  /*6f50*/  LDCU.64 UR8, c[0x4][0x70] ;  /* 0x01000e00ff0877ac */ /* 0x000ea20008000a00 */
[----:B------:R-:W-:Y:S01]  /*6f60*/  MOV R3, 0x0 ;  /* 0x0000000000037802 */ /* 0x000fe20000000f00 */
[----:B------:R-:W-:Y:S02]  /*6f70*/  HFMA2 R12, -RZ, RZ, 0, 5.9604644775390625e-08 ;  /* 0x00000001ff0c7431 */ /* 0x000fe400000001ff */
[----:B------:R-:W-:Y:S02]  /*6f80*/  IMAD.MOV.U32 R8, RZ, RZ, 0x192 ;  /* 0x00000192ff087424 */ /* 0x000fe400078e00ff */
[----:B------:R-:W-:Y:S01]  /*6f90*/  IMAD.MOV.U32 R13, RZ, RZ, RZ ;  /* 0x000000ffff0d7224 */ /* 0x000fe200078e00ff */
[----:B------:R-:W3:Y:S01]  /*6fa0*/  LDCU.64 UR6, c[0x4][0x78] ;  /* 0x01000f00ff0677ac */ /* 0x000ee20008000a00 */
[----:B------:R-:W4:Y:S01]  /*6fb0*/  LDC.64 R2, c[0x4][R3] ;  /* 0x0100000003027b82 */ /* 0x000f220000000a00 */
[----:B------:R-:W5:Y:S01]  /*6fc0*/  LDCU.64 UR4, c[0x4][0x10] ;  /* 0x01000200ff0477ac */ /* 0x000f620008000a00 */
[----:B--2---:R-:W-:Y:S01]  /*6fd0*/  MOV R5, UR9 ;  /* 0x0000000900057c02 */ /* 0x004fe20008000f00 */
[----:B------:R-:W-:Y:S01]  /*6fe0*/  IMAD.U32 R4, RZ, RZ, UR8 ;  /* 0x00000008ff047e24 */ /* 0x000fe2000f8e00ff */
[----:B---3--:R-:W-:Y:S01]  /*6ff0*/  MOV R7, UR7 ;  /* 0x0000000700077c02 */ /* 0x008fe20008000f00 */
[----:B------:R-:W-:Y:S01]  /*7000*/  IMAD.U32 R6, RZ, RZ, UR6 ;  /* 0x00000006ff067e24 */ /* 0x000fe2000f8e00ff */
[----:B-----5:R-:W-:Y:S01]  /*7010*/  MOV R11, UR5 ;  /* 0x00000005000b7c02 */ /* 0x020fe20008000f00 */
[----:B------:R-:W-:Y:S02]  /*7020*/  IMAD.U32 R10, RZ, RZ, UR4 ;  /* 0x00000004ff0a7e24 */ /* 0x000fe4000f8e00ff */
[----:B------:R-:W-:Y:S07]  /*7030*/  LEPC R20, `(.L_x_104) ;  /* 0x000000001014794e */ /* 0x000fee0000000000 */
[----:B-1--4-:R-:W-:Y:S05]  /*7040*/  CALL.ABS.NOINC R2 ;  /* 0x0000000002007343 */ /* 0x012fea0003c00000 */
.L_x_104:
[----:B------:R-:W-:Y:S01]  /*7050*/  ISETP.NE.AND P0, PT, R193, RZ, PT ;  /* 0x000000ffc100720c */ /* 0x000fe20003f05270 */
[----:B------:R-:W-:Y:S05]  /*7060*/  WARPSYNC.ALL ;  /* 0x0000000000007948 */ /* 0x000fea0003800000 */
[----:B------:R-:W-:Y:S01]  /*7070*/  R2UR UR4, R80 ;  /* 0x00000000500472ca */ /* 0x000fe200000e0000 */
[----:B------:R-:W-:Y:S01]  /*7080*/  BSSY.RECONVERGENT B0, `(.L_x_105) ;  /* 0x000011d000007945 */ /* 0x000fe20003800200 */
[----:B------:R-:W-:Y:S02]  /*7090*/  F2FP.F16.E4M3.UNPACK_B R11, R149 ;  /* 0x00000095ff0b723e */ /* 0x000fe400020006ff */
[----:B------:R-:W-:Y:S02]  /*70a0*/  F2FP.F16.E4M3.UNPACK_B R10, R150 ;  /* 0x00000096ff0a723e */ /* 0x000fe400020006ff */
[----:B------:R-:W-:Y:S01]  /*70b0*/  F2FP.F16.E4M3.UNPACK_B R9, R151 ;  /* 0x00000097ff09723e */ /* 0x000fe200020006ff */
[--C-:B------:R-:W-:Y:S01]  /*70c0*/  HADD2.F32 R83, -RZ, R11.reuse.H0_H0 ;  /* 0x2000000bff537230 */ /* 0x100fe20000004100 */
[----:B------:R-:W-:Y:S01]  /*70d0*/  F2FP.F16.E4M3.UNPACK_B R8, R152 ;  /* 0x00000098ff08723e */ /* 0x000fe200020006ff */
[----:B------:R-:W-:Y:S01]  /*70e0*/  HADD2.F32 R84, -RZ, R11.H1_H1 ;  /* 0x3000000bff547230 */ /* 0x000fe20000004100 */
[----:B------:R-:W-:Y:S01]  /*70f0*/  F2FP.F16.E4M3.UNPACK_B R7, R153 ;  /* 0x00000099ff07723e */ /* 0x000fe200020006ff */
[--C-:B------:R-:W-:Y:S01]  /*7100*/  HADD2.F32 R87, -RZ, R10.reuse.H0_H0 ;  /* 0x2000000aff577230 */ /* 0x100fe20000004100 */
[----:B------:R-:W-:Y:S01]  /*7110*/  F2FP.F16.E4M3.UNPACK_B R6, R154 ;  /* 0x0000009aff06723e */ /* 0x000fe200020006ff */
[----:B------:R-:W-:Y:S01]  /*7120*/  HADD2.F32 R88, -RZ, R10.H1_H1 ;  /* 0x3000000aff587230 */ /* 0x000fe20000004100 */
[----:B------:R-:W-:Y:S01]  /*7130*/  F2FP.F16.E4M3.UNPACK_B R5, R155 ;  /* 0x0000009bff05723e */ /* 0x000fe200020006ff */
[--C-:B------:R-:W-:Y:S01]  /*7140*/  HADD2.F32 R91, -RZ, R9.reuse.H0_H0 ;  /* 0x20000009ff5b7230 */ /* 0x100fe20000004100 */
[----:B-1----:R-:W-:Y:S01]  /*7150*/  F2FP.F16.E4M3.UNPACK_B R4, R156 ;  /* 0x0000009cff04723e */ /* 0x002fe200020006ff */
[----:B------:R-:W-:Y:S01]  /*7160*/  HADD2.F32 R92, -RZ, R9.H1_H1 ;  /* 0x30000009ff5c7230 */ /* 0x000fe20000004100 */
[-C--:B------:R-:W-:Y:S01]  /*7170*/  F2FP.F16.E4M3.UNPACK_B R2, R148.reuse ;  /* 0x00000094ff02723e */ /* 0x080fe200020006ff */
[--C-:B------:R-:W-:Y:S01]  /*7180*/  HADD2.F32 R95, -RZ, R8.reuse.H0_H0 ;  /* 0x20000008ff5f7230 */ /* 0x100fe20000004100 */
[----:B------:R-:W-:Y:S01]  /*7190*/  F2FP.F16.E4M3.UNPACK_B R148, R148.H1 ;  /* 0x00000094ff94723e */ /* 0x000fe200030006ff */
[----:B------:R-:W-:Y:S01]  /*71a0*/  HADD2.F32 R97, -RZ, R8.H1_H1 ;  /* 0x30000008ff617230 */ /* 0x000fe20000004100 */
[----:B------:R-:W-:Y:S01]  /*71b0*/  F2FP.F16.E4M3.UNPACK_B R149, R149.H1 ;  /* 0x00000095ff95723e */ /* 0x000fe200030006ff */
[--C-:B------:R-:W-:Y:S01]  /*71c0*/  HADD2.F32 R98, -RZ, R7.reuse.H0_H0 ;  /* 0x20000007ff627230 */ /* 0x100fe20000004100 */
[----:B------:R-:W-:Y:S01]  /*71d0*/  F2FP.F16.E4M3.UNPACK_B R150, R150.H1 ;  /* 0x00000096ff96723e */ /* 0x000fe200030006ff */
[----:B------:R-:W-:Y:S01]  /*71e0*/  HADD2.F32 R101, -RZ, R7.H1_H1 ;  /* 0x30000007ff657230 */ /* 0x000fe20000004100 */
[----:B------:R-:W-:Y:S01]  /*71f0*/  F2FP.F16.E4M3.UNPACK_B R151, R151.H1 ;  /* 0x00000097ff97723e */ /* 0x000fe200030006ff */
[--C-:B------:R-:W-:Y:S01]  /*7200*/  HADD2.F32 R102, -RZ, R6.reuse.H0_H0 ;  /* 0x20000006ff667230 */ /* 0x100fe20000004100 */
[----:B------:R-:W-:Y:S01]  /*7210*/  F2FP.F16.E4M3.UNPACK_B R138, R163 ;  /* 0x000000a3ff8a723e */ /* 0x000fe200020006ff */
[----:B------:R-:W-:Y:S01]  /*7220*/  HADD2.F32 R105, -RZ, R6.H1_H1 ;  /* 0x30000006ff697230 */ /* 0x000fe20000004100 */
[----:B------:R-:W-:Y:S01]  /*7230*/  R2UR UR5, R207 ;  /* 0x00000000cf0572ca */ /* 0x000fe200000e0000 */
        /* <DEDUP_REMOVED lines=8> */
[----:B------:R-:W1:Y:S01]  /*72c0*/  LDTM.x64 R4, tmem[UR4+0x40] ;  /* 0x00004004000479ee */ /* 0x000e620008340000 */
[--C-:B------:R-:W-:Y:S01]  /*72d0*/  HADD2.F32 R0, -RZ, R2.reuse.H0_H0 ;  /* 0x20000002ff007230 */ /* 0x100fe20000004100 */
[----:B------:R-:W-:Y:S01]  /*72e0*/  NOP ;  /* 0x0000000000007918 */ /* 0x000fe20000000000 */
[----:B------:R-:W-:Y:S01]  /*72f0*/  HADD2.F32 R2, -RZ, R2.H1_H1 ;  /* 0x30000002ff027230 */ /* 0x000fe20000004100 */
[----:B------:R-:W-:Y:S01]  /*7300*/  UIADD3 UR5, UPT, UPT, UR5, 0xd0, URZ ;  /* 0x000000d005057890 */ /* 0x000fe2000fffe0ff */
[--C-:B------:R-:W-:Y:S01]  /*7310*/  HADD2.F32 R86, -RZ, R149.reuse.H1_H1 ;  /* 0x30000095ff567230 */ /* 0x100fe20000004100 */
[----:B------:R-:W-:Y:S01]  /*7320*/  F2FP.F16.E4M3.UNPACK_B R132, R161 ;  /* 0x000000a1ff84723e */ /* 0x000fe200020006ff */
[--C-:B------:R-:W-:Y:S01]  /*7330*/  HADD2.F32 R114, -RZ, R116.reuse.H0_H0 ;  /* 0x20000074ff727230 */ /* 0x100fe20000004100 */
[----:B------:R-:W-:Y:S01]  /*7340*/  UPRMT UR5, UR37, 0x654, UR5 ;  /* 0x0000065425057896 */ /* 0x000fe20008000005 */
[----:B------:R-:W-:Y:S01]  /*7350*/  HADD2.F32 R117, -RZ, R116.H1_H1 ;  /* 0x30000074ff757230 */ /* 0x000fe20000004100 */
[----:B------:R-:W-:Y:S01]  /*7360*/  F2FP.F16.E4M3.UNPACK_B R136, R162 ;  /* 0x000000a2ff88723e */ /* 0x000fe200020006ff */
[--C-:B------:R-:W-:Y:S01]  /*7370*/  HADD2.F32 R118, -RZ, R120.reuse.H0_H0 ;  /* 0x20000078ff767230 */ /* 0x100fe20000004100 */
[----:B------:R-:W-:Y:S01]  /*7380*/  F2FP.F16.E4M3.UNPACK_B R152, R152.H1 ;  /* 0x00000098ff98723e */ /* 0x000fe200030006ff */
[----:B------:R-:W-:Y:S01]  /*7390*/  HADD2.F32 R121, -RZ, R120.H1_H1 ;  /* 0x30000078ff797230 */ /* 0x000fe20000004100 */
[----:B------:R-:W-:Y:S01]  /*73a0*/  F2FP.F16.E4M3.UNPACK_B R153, R153.H1 ;  /* 0x00000099ff99723e */ /* 0x000fe200030006ff */
[--C-:B------:R-:W-:Y:S01]  /*73b0*/  HADD2.F32 R122, -RZ, R124.reuse.H0_H0 ;  /* 0x2000007cff7a7230 */ /* 0x100fe20000004100 */
[----:B------:R-:W-:Y:S01]  /*73c0*/  F2FP.F16.E4M3.UNPACK_B R154, R154.H1 ;  /* 0x0000009aff9a723e */ /* 0x000fe200030006ff */
[----:B-1----:R-:W-:Y:S01]  /*73d0*/  SYNCS.ARRIVE.TRANS64.RED.A1T0 RZ, [UR5], RZ ;  /* 0x000000ffffff79a7 */ /* 0x002fe20008100405 */
[----:B------:R-:W-:Y:S01]  /*73e0*/  HADD2.F32 R125, -RZ, R124.H1_H1 ;  /* 0x3000007cff7d7230 */ /* 0x000fe20000004100 */
[----:B------:R-:W-:Y:S01]  /*73f0*/  F2FP.F16.E4M3.UNPACK_B R155, R155.H1 ;  /* 0x0000009bff9b723e */ /* 0x000fe200030006ff */
[--C-:B------:R-:W-:Y:S01]  /*7400*/  HADD2.F32 R126, -RZ, R128.reuse.H0_H0 ;  /* 0x20000080ff7e7230 */ /* 0x100fe20000004100 */
[----:B------:R-:W-:Y:S01]  /*7410*/  F2FP.F16.E4M3.UNPACK_B R156, R156.H1 ;  /* 0x0000009cff9c723e */ /* 0x000fe200030006ff */
[----:B------:R-:W-:Y:S01]  /*7420*/  HADD2.F32 R129, -RZ, R128.H1_H1 ;  /* 0x30000080ff817230 */ /* 0x000fe20000004100 */
[----:B------:R-:W-:Y:S01]  /*7430*/  F2FP.F16.E4M3.UNPACK_B R157, R157.H1 ;  /* 0x0000009dff9d723e */ /* 0x000fe200030006ff */
[C---:B------:R-:W-:Y:S01]  /*7440*/  FMUL R4, R78.reuse, R4 ;  /* 0x000000044e047220 */ /* 0x040fe20000400000 */
[C---:B------:R-:W-:Y:S01]  /*7450*/  FMUL R5, R78.reuse, R5 ;  /* 0x000000054e057220 */ /* 0x040fe20000400000 */
[----:B------:R-:W-:Y:S02]  /*7460*/  HADD2.F32 R3, -RZ, R148.H0_H0 ;  /* 0x20000094ff037230 */ /* 0x000fe40000004100 */
        /* <DEDUP_REMOVED lines=9> */
[C---:B------:R-:W-:Y:S01]  /*7500*/  FMUL R2, R78.reuse, R21 ;  /* 0x000000154e027220 */ /* 0x040fe20000400000 */
[C---:B------:R-:W-:Y:S01]  /*7510*/  FMUL R21, R78.reuse, R28 ;  /* 0x0000001c4e157220 */ /* 0x040fe20000400000 */
[----:B------:R-:W-:Y:S02]  /*7520*/  HADD2.F32 R130, -RZ, R132.H0_H0 ;  /* 0x20000084ff827230 */ /* 0x000fe40000004100 */
[C---:B------:R-:W-:Y:S01]  /*7530*/  FMUL R6, R78.reuse, R6 ;  /* 0x000000064e067220 */ /* 0x040fe20000400000 */
[----:B------:R-:W-:Y:S02]  /*7540*/  HADD2.F32 R82, -RZ, R148.H1_H1 ;  /* 0x30000094ff527230 */ /* 0x000fe40000004100 */
[C---:B------:R-:W-:Y:S01]  /*7550*/  FMUL R7, R78.reuse, R7 ;  /* 0x000000074e077220 */ /* 0x040fe20000400000 */
[----:B------:R-:W-:Y:S02]  /*7560*/  HADD2.F32 R85, -RZ, R149.H0_H0 ;  /* 0x20000095ff557230 */ /* 0x000fe40000004100 */
[C---:B------:R-:W-:Y:S01]  /*7570*/  FFMA R6, R81.reuse, R3, R6 ;  /* 0x0000000351067223 */ /* 0x040fe20000000006 */
[----:B------:R-:W-:Y:S02]  /*7580*/  HADD2.F32 R133, -RZ, R132.H1_H1 ;  /* 0x30000084ff857230 */ /* 0x000fe40000004100 */
[C---:B------:R-:W-:Y:S01]  /*7590*/  FFMA R7, R81.reuse, R82, R7 ;  /* 0x0000005251077223 */ /* 0x040fe20000000007 */
[C---:B------:R-:W-:Y:S01]  /*75a0*/  FFMA R8, R81.reuse, R83, R8 ;  /* 0x0000005351087223 */ /* 0x040fe20000000008 */
[C---:B------:R-:W-:Y:S01]  /*75b0*/  FFMA R9, R81.reuse, R84, R9 ;  /* 0x0000005451097223 */ /* 0x040fe20000000009 */
[--C-:B------:R-:W-:Y:S02]  /*75c0*/  HADD2.F32 R82, -RZ, R138.reuse.H0_H0 ;  /* 0x2000008aff527230 */ /* 0x100fe40000004100 */
[C---:B------:R-:W-:Y:S01]  /*75d0*/  FMUL R10, R78.reuse, R10 ;  /* 0x0000000a4e0a7220 */ /* 0x040fe20000400000 */
[----:B------:R-:W-:Y:S02]  /*75e0*/  HADD2.F32 R83, -RZ, R138.H1_H1 ;  /* 0x3000008aff537230 */ /* 0x000fe40000004100 */
[C---:B------:R-:W-:Y:S01]  /*75f0*/  FMUL R11, R78.reuse, R11 ;  /* 0x0000000b4e0b7220 */ /* 0x040fe20000400000 */
[----:B------:R-:W-:Y:S02]  /*7600*/  HADD2.F32 R89, -RZ, R150.H0_H0 ;  /* 0x20000096ff597230 */ /* 0x000fe40000004100 */
[C---:B------:R-:W-:Y:S01]  /*7610*/  FFMA R10, R81.reuse, R85, R10 ;  /* 0x00000055510a7223 */ /* 0x040fe2000000000a */
[--C-:B------:R-:W-:Y:S02]  /*7620*/  HADD2.F32 R134, -RZ, R136.reuse.H0_H0 ;  /* 0x20000088ff867230 */ /* 0x100fe40000004100 */
[C---:B------:R-:W-:Y:S01]  /*7630*/  FFMA R11, R81.reuse, R86, R11 ;  /* 0x00000056510b7223 */ /* 0x040fe2000000000b */
[C---:B------:R-:W-:Y:S01]  /*7640*/  FFMA R12, R81.reuse, R87, R12 ;  /* 0x00000057510c7223 */ /* 0x040fe2000000000c */
[----:B------:R-:W-:Y:S01]  /*7650*/  FFMA R13, R81, R88, R13 ;  /* 0x00000058510d7223 */ /* 0x000fe2000000000d */
[----:B------:R-:W-:Y:S01]  /*7660*/  F2FP.SATFINITE.E4M3.F32.PACK_AB_MERGE_C R86, R7, R6, RZ ;  /* 0x000000060756723e */ /* 0x000fe200048070ff */
[C---:B------:R-:W-:Y:S01]  /*7670*/  FMUL R7, R78.reuse, R24 ;  /* 0x000000184e077220 */ /* 0x040fe20000400000 */
[----:B------:R-:W-:Y:S01]  /*7680*/  F2FP.SATFINITE.E4M3.F32.PACK_AB_MERGE_C R138, R11, R10, RZ ;  /* 0x0000000a0b8a723e */ /* 0x000fe200048070ff */
[C---:B------:R-:W-:Y:S01]  /*7690*/  FMUL R10, R78.reuse, R25 ;  /* 0x000000194e0a7220 */ /* 0x040fe20000400000 */
[C---:B------:R-:W-:Y:S01]  /*76a0*/  FMUL R25, R78.reuse, R32 ;  /* 0x000000204e197220 */ /* 0x040fe20000400000 */
[----:B------:R-:W-:Y:S02]  /*76b0*/  HADD2.F32 R137, -RZ, R136.H1_H1 ;  /* 0x30000088ff897230 */ /* 0x000fe40000004100 */
[C---:B------:R-:W-:Y:S01]  /*76c0*/  FMUL R14, R78.reuse, R14 ;  /* 0x0000000e4e0e7220 */ /* 0x040fe20000400000 */
[----:B------:R-:W-:Y:S02]  /*76d0*/  HADD2.F32 R90, -RZ, R150.H1_H1 ;  /* 0x30000096ff5a7230 */ /* 0x000fe40000004100 */
[C---:B------:R-:W-:Y:S01]  /*76e0*/  FMUL R15, R78.reuse, R15 ;  /* 0x0000000f4e0f7220 */ /* 0x040fe20000400000 */
[--C-:B------:R-:W-:Y:S02]  /*76f0*/  HADD2.F32 R93, -RZ, R151.reuse.H0_H0 ;  /* 0x20000097ff5d7230 */ /* 0x100fe40000004100 */
[C---:B------:R-:W-:Y:S01]  /*7700*/  FFMA R14, R81.reuse, R89, R14 ;  /* 0x00000059510e7223 */ /* 0x040fe2000000000e */
[----:B------:R-:W-:Y:S02]  /*7710*/  HADD2.F32 R94, -RZ, R151.H1_H1 ;  /* 0x30000097ff5e7230 */ /* 0x000fe40000004100 */
[C---:B------:R-:W-:Y:S01]  /*7720*/  FFMA R15, R81.reuse, R90, R15 ;  /* 0x0000005a510f7223 */ /* 0x040fe2000000000f */
[C---:B------:R-:W-:Y:S01]  /*7730*/  FFMA R16, R81.reuse, R91, R16 ;  /* 0x0000005b51107223 */ /* 0x040fe20000000010 */
[----:B------:R-:W-:Y:S01]  /*7740*/  FFMA R17, R81, R92, R17 ;  /* 0x0000005c51117223 */ /* 0x000fe20000000011 */
[C---:B------:R-:W-:Y:S01]  /*7750*/  FMUL R18, R78.reuse, R18 ;  /* 0x000000124e127220 */ /* 0x040fe20000400000 */
[C---:B------:R-:W-:Y:S01]  /*7760*/  FMUL R19, R78.reuse, R19 ;  /* 0x000000134e137220 */ /* 0x040fe20000400000 */
[--C-:B------:R-:W-:Y:S01]  /*7770*/  HADD2.F32 R96, -RZ, R152.reuse.H0_H0 ;  /* 0x20000098ff607230 */ /* 0x100fe20000004100 */
[----:B------:R-:W-:Y:S01]  /*7780*/  F2FP.SATFINITE.E4M3.F32.PACK_AB_MERGE_C R14, R15, R14, RZ ;  /* 0x0000000e0f0e723e */ /* 0x000fe200048070ff */
[C---:B------:R-:W-:Y:S01]  /*7790*/  FFMA R18, R81.reuse, R93, R18 ;  /* 0x0000005d51127223 */ /* 0x040fe20000000012 */
[C---:B------:R-:W-:Y:S01]  /*77a0*/  FFMA R19, R81.reuse, R94, R19 ;  /* 0x0000005e51137223 */ /* 0x040fe20000000013 */
[C---:B------:R-:W-:Y:S01]  /*77b0*/  FFMA R0, R81.reuse, R95, R0 ;  /* 0x0000005f51007223 */ /* 0x040fe20000000000 */
[----:B------:R-:W-:Y:S01]  /*77c0*/  FFMA R2, R81, R97, R2 ;  /* 0x0000006151027223 */ /* 0x000fe20000000002 */
[----:B------:R-:W-:Y:S02]  /*77d0*/  HADD2.F32 R99, -RZ, R152.H1_H1 ;  /* 0x30000098ff637230 */ /* 0x000fe40000004100 */
[C---:B------:R-:W-:Y:S01]  /*77e0*/  FMUL R3, R78.reuse, R22 ;  /* 0x000000164e037220 */ /* 0x040fe20000400000 */
[----:B------:R-:W-:Y:S01]  /*77f0*/  F2FP.SATFINITE.E4M3.F32.PACK_AB_MERGE_C R18, R19, R18, RZ ;  /* 0x000000121312723e */ /* 0x000fe200048070ff */
[C---:B------:R-:W-:Y:S01]  /*7800*/  FMUL R22, R78.reuse, R29 ;  /* 0x0000001d4e167220 */ /* 0x040fe20000400000 */
[C---:B------:R-:W-:Y:S01]  /*7810*/  FMUL R29, R78.reuse, R36 ;  /* 0x000000244e1d7220 */ /* 0x040fe20000400000 */
[C---:B------:R-:W-:Y:S01]  /*7820*/  FFMA R3, R81.reuse, R96, R3 ;  /* 0x0000006051037223 */ /* 0x040fe20000000003 */
[C---:B------:R-:W-:Y:S01]  /*7830*/  FMUL R6, R78.reuse, R23 ;  /* 0x000000174e067220 */ /* 0x040fe20000400000 */
[--C-:B------:R-:W-:Y:S02]  /*7840*/  HADD2.F32 R100, -RZ, R153.reuse.H0_H0 ;  /* 0x20000099ff647230 */ /* 0x100fe40000004100 */
[C---:B------:R-:W-:Y:S01]  /*7850*/  FMUL R11, R78.reuse, R26 ;  /* 0x0000001a4e0b7220 */ /* 0x040fe20000400000 */
[----:B------:R-:W-:Y:S02]  /*7860*/  HADD2.F32 R103, -RZ, R153.H1_H1 ;  /* 0x30000099ff677230 */ /* 0x000fe40000004100 */
[C---:B------:R-:W-:Y:S01]  /*7870*/  FFMA R6, R81.reuse, R99, R6 ;  /* 0x0000006351067223 */ /* 0x040fe20000000006 */
[C---:B------:R-:W-:Y:S01]  /*7880*/  FFMA R7, R81.reuse, R98, R7 ;  /* 0x0000006251077223 */ /* 0x040fe20000000007 */
[C---:B------:R-:W-:Y:S01]  /*7890*/  FFMA R10, R81.reuse, R101, R10 ;  /* 0x00000065510a7223 */ /* 0x040fe2000000000a */
[C---:B------:R-:W-:Y:S01]  /*78a0*/  FFMA R11, R81.reuse, R100, R11 ;  /* 0x00000064510b7223 */ /* 0x040fe2000000000b */
[----:B------:R-:W-:Y:S01]  /*78b0*/  FMUL R26, R78, R33 ;  /* 0x000000214e1a7220 */ /* 0x000fe20000400000 */
[----:B------:R-:W-:Y:S01]  /*78c0*/  F2FP.SATFINITE.E4M3.F32.PACK_AB_MERGE_C R3, R6, R3, RZ ;  /* 0x000000030603723e */ /* 0x000fe200048070ff */
[C---:B------:R-:W-:Y:S01]  /*78d0*/  FMUL R33, R78.reuse, R40 ;  /* 0x000000284e217220 */ /* 0x040fe20000400000 */
        /* <DEDUP_REMOVED lines=8> */
[C---:B------:R-:W-:Y:S01]  /*7960*/  FMUL R30, R78.reuse, R37 ;  /* 0x000000254e1e7220 */ /* 0x040fe20000400000 */
[C---:B------:R-:W-:Y:S01]  /*7970*/  FMUL R37, R78.reuse, R44 ;  /* 0x0000002c4e257220 */ /* 0x040fe20000400000 */
[C---:B------:R-:W-:Y:S01]  /*7980*/  FMUL R24, R78.reuse, R31 ;  /* 0x0000001f4e187220 */ /* 0x040fe20000400000 */
[----:B------:R-:W-:Y:S01]  /*7990*/  F2FP.F16.E4M3.UNPACK_B R158, R158.H1 ;  /* 0x0000009eff9e723e */ /* 0x000fe200030006ff */
[--C-:B------:R-:W-:Y:S02]  /*79a0*/  HADD2.F32 R108, -RZ, R155.reuse.H0_H0 ;  /* 0x2000009bff6c7230 */ /* 0x100fe40000004100 */
[----:B------:R-:W-:Y:S01]  /*79b0*/  FMUL R27, R78, R34 ;  /* 0x000000224e1b7220 */ /* 0x000fe20000400000 */
[----:B------:R-:W-:Y:S02]  /*79c0*/  HADD2.F32 R111, -RZ, R155.H1_H1 ;  /* 0x3000009bff6f7230 */ /* 0x000fe40000004100 */
[C---:B------:R-:W-:Y:S01]  /*79d0*/  FFMA R24, R81.reuse, R107, R24 ;  /* 0x0000006b51187223 */ /* 0x040fe20000000018 */
[----:B------:R-:W-:Y:S01]  /*79e0*/  F2FP.F16.E4M3.UNPACK_B R159, R159.H1 ;  /* 0x0000009fff9f723e */ /* 0x000fe200030006ff */
[C---:B------:R-:W-:Y:S01]  /*79f0*/  FFMA R25, R81.reuse, R106, R25 ;  /* 0x0000006a51197223 */ /* 0x040fe20000000019 */
[C---:B------:R-:W-:Y:S01]  /*7a00*/  FFMA R26, R81.reuse, R109, R26 ;  /* 0x0000006d511a7223 */ /* 0x040fe2000000001a */
[----:B------:R-:W-:Y:S01]  /*7a10*/  F2FP.F16.E4M3.UNPACK_B R160, R160.H1 ;  /* 0x000000a0ffa0723e */ /* 0x000fe200030006ff */
[C---:B------:R-:W-:Y:S01]  /*7a20*/  FFMA R27, R81.reuse, R108, R27 ;  /* 0x0000006c511b7223 */ /* 0x040fe2000000001b */
[----:B------:R-:W-:Y:S01]  /*7a30*/  F2FP.SATFINITE.E4M3.F32.PACK_AB_MERGE_C R6, R24, R23, RZ ;  /* 0x000000171806723e */ /* 0x000fe200048070ff */
[C---:B------:R-:W-:Y:S01]  /*7a40*/  FMUL R34, R78.reuse, R41 ;  /* 0x000000294e227220 */ /* 0x040fe20000400000 */
[C---:B------:R-:W-:Y:S01]  /*7a50*/  FMUL R41, R78.reuse, R48 ;  /* 0x000000304e297220 */ /* 0x040fe20000400000 */
[----:B------:R-:W-:Y:S01]  /*7a60*/  FMUL R28, R78, R35 ;  /* 0x000000234e1c7220 */ /* 0x000fe20000400000 */
[----:B------:R-:W-:Y:S01]  /*7a70*/  F2FP.F16.E4M3.UNPACK_B R161, R161.H1 ;  /* 0x000000a1ffa1723e */ /* 0x000fe200030006ff */
[--C-:B------:R-:W-:Y:S01]  /*7a80*/  HADD2.F32 R112, -RZ, R156.reuse.H0_H0 ;  /* 0x2000009cff707230 */ /* 0x100fe20000004100 */
[----:B------:R-:W-:Y:S01]  /*7a90*/  F2FP.SATFINITE.E4M3.F32.PACK_AB_MERGE_C R6, R22, R21, R6 ;  /* 0x000000151606723e */ /* 0x000fe20004807006 */
[C---:B------:R-:W-:Y:S01]  /*7aa0*/  FFMA R28, R81.reuse, R111, R28 ;  /* 0x0000006f511c7223 */ /* 0x040fe2000000001c */
[C---:B------:R-:W-:Y:S01]  /*7ab0*/  FFMA R29, R81.reuse, R110, R29 ;  /* 0x0000006e511d7223 */ /* 0x040fe2000000001d */
[C---:B------:R-:W-:Y:S01]  /*7ac0*/  FFMA R30, R81.reuse, R113, R30 ;  /* 0x00000071511e7223 */ /* 0x040fe2000000001e */
[----:B------:R-:W-:Y:S02]  /*7ad0*/  HADD2.F32 R115, -RZ, R156.H1_H1 ;  /* 0x3000009cff737230 */ /* 0x000fe40000004100 */
[C---:B------:R-:W-:Y:S01]  /*7ae0*/  FMUL R31, R78.reuse, R38 ;  /* 0x000000264e1f7220 */ /* 0x040fe20000400000 */
[----:B------:R-:W-:Y:S01]  /*7af0*/  F2FP.F16.E4M3.UNPACK_B R162, R162.H1 ;  /* 0x000000a2ffa2723e */ /* 0x000fe200030006ff */
[C---:B------:R-:W-:Y:S01]  /*7b00*/  FMUL R38, R78.reuse, R45 ;  /* 0x0000002d4e267220 */ /* 0x040fe20000400000 */
[C---:B------:R-:W-:Y:S01]  /*7b10*/  FMUL R45, R78.reuse, R52 ;  /* 0x000000344e2d7220 */ /* 0x040fe20000400000 */
[----:B------:R-:W-:Y:S01]  /*7b20*/  F2FP.F16.E4M3.UNPACK_B R163, R163.H1 ;  /* 0x000000a3ffa3723e */ /* 0x000fe200030006ff */
[----:B------:R-:W-:Y:S01]  /*7b30*/  FFMA R31, R81, R112, R31 ;  /* 0x00000070511f7223 */ /* 0x000fe2000000001f */
[----:B------:R-:W-:Y:S01]  /*7b40*/  FMUL R52, R78, R59 ;  /* 0x0000003b4e347220 */ /* 0x000fe20000400000 */
[----:B------:R-:W-:Y:S01]  /*7b50*/  IADD3 R76, PT, PT, R76, 0x1, RZ ;  /* 0x000000014c4c7810 */ /* 0x000fe20007ffe0ff */
[C---:B------:R-:W-:Y:S01]  /*7b60*/  FMUL R59, R78.reuse, R66 ;  /* 0x000000424e3b7220 */ /* 0x040fe20000400000 */
[----:B------:R-:W-:Y:S01]  /*7b70*/  F2FP.SATFINITE.E4M3.F32.PACK_AB_MERGE_C R66, R13, R12, R14 ;  /* 0x0000000c0d42723e */ /* 0x000fe2000480700e */
[C---:B------:R-:W-:Y:S01]  /*7b80*/  FMUL R32, R78.reuse, R39 ;  /* 0x000000274e207220 */ /* 0x040fe20000400000 */
[--C-:B------:R-:W-:Y:S02]  /*7b90*/  HADD2.F32 R116, -RZ, R157.reuse.H0_H0 ;  /* 0x2000009dff747230 */ /* 0x100fe40000004100 */
[C---:B------:R-:W-:Y:S01]  /*7ba0*/  FMUL R35, R78.reuse, R42 ;  /* 0x0000002a4e237220 */ /* 0x040fe20000400000 */
[----:B------:R-:W-:Y:S02]  /*7bb0*/  HADD2.F32 R119, -RZ, R157.H1_H1 ;  /* 0x3000009dff777230 */ /* 0x000fe40000004100 */
[C---:B------:R-:W-:Y:S01]  /*7bc0*/  FFMA R32, R81.reuse, R115, R32 ;  /* 0x0000007351207223 */ /* 0x040fe20000000020 */
[----:B------:R-:W-:Y:S01]  /*7bd0*/  FMUL R36, R78, R43 ;  /* 0x0000002b4e247220 */ /* 0x000fe20000400000 */
[C---:B------:R-:W-:Y:S01]  /*7be0*/  FFMA R33, R81.reuse, R114, R33 ;  /* 0x0000007251217223 */ /* 0x040fe20000000021 */
[C---:B------:R-:W-:Y:S01]  /*7bf0*/  FFMA R34, R81.reuse, R117, R34 ;  /* 0x0000007551227223 */ /* 0x040fe20000000022 */
[--C-:B------:R-:W-:Y:S01]  /*7c00*/  HADD2.F32 R120, -RZ, R158.reuse.H0_H0 ;  /* 0x2000009eff787230 */ /* 0x100fe20000004100 */
[----:B------:R-:W-:Y:S01]  /*7c10*/  F2FP.SATFINITE.E4M3.F32.PACK_AB_MERGE_C R32, R32, R31, RZ ;  /* 0x0000001f2020723e */ /* 0x000fe200048070ff */
[C---:B------:R-:W-:Y:S01]  /*7c20*/  FFMA R35, R81.reuse, R116, R35 ;  /* 0x0000007451237223 */ /* 0x040fe20000000023 */
[----:B------:R-:W-:Y:S02]  /*7c30*/  HADD2.F32 R123, -RZ, R158.H1_H1 ;  /* 0x3000009eff7b7230 */ /* 0x000fe40000004100 */
[----:B------:R-:W-:Y:S01]  /*7c40*/  FMUL R39, R78, R46 ;  /* 0x0000002e4e277220 */ /* 0x000fe20000400000 */
[----:B------:R-:W-:Y:S01]  /*7c50*/  F2FP.SATFINITE.E4M3.F32.PACK_AB_MERGE_C R32, R30, R29, R32 ;  /* 0x0000001d1e20723e */ /* 0x000fe20004807020 */
[C---:B------:R-:W-:Y:S01]  /*7c60*/  FFMA R36, R81.reuse, R119, R36 ;  /* 0x0000007751247223 */ /* 0x040fe20000000024 */
[C---:B------:R-:W-:Y:S01]  /*7c70*/  FMUL R40, R78.reuse, R47 ;  /* 0x0000002f4e287220 */ /* 0x040fe20000400000 */
[C---:B------:R-:W-:Y:S01]  /*7c80*/  FFMA R37, R81.reuse, R118, R37 ;  /* 0x0000007651257223 */ /* 0x040fe20000000025 */
[C---:B------:R-:W-:Y:S01]  /*7c90*/  FFMA R38, R81.reuse, R121, R38 ;  /* 0x0000007951267223 */ /* 0x040fe20000000026 */
[C---:B------:R-:W-:Y:S01]  /*7ca0*/  FMUL R42, R78.reuse, R49 ;  /* 0x000000314e2a7220 */ /* 0x040fe20000400000 */
[--C-:B------:R-:W-:Y:S02]  /*7cb0*/  HADD2.F32 R124, -RZ, R159.reuse.H0_H0 ;  /* 0x2000009fff7c7230 */ /* 0x100fe40000004100 */
[C---:B------:R-:W-:Y:S01]  /*7cc0*/  FFMA R39, R81.reuse, R120, R39 ;  /* 0x0000007851277223 */ /* 0x040fe20000000027 */
[----:B------:R-:W-:Y:S02]  /*7cd0*/  HADD2.F32 R127, -RZ, R159.H1_H1 ;  /* 0x3000009fff7f7230 */ /* 0x000fe40000004100 */
[C---:B------:R-:W-:Y:S01]  /*7ce0*/  FMUL R43, R78.reuse, R50 ;  /* 0x000000324e2b7220 */ /* 0x040fe20000400000 */
[C---:B------:R-:W-:Y:S01]  /*7cf0*/  FFMA R40, R81.reuse, R123, R40 ;  /* 0x0000007b51287223 */ /* 0x040fe20000000028 */
[C---:B------:R-:W-:Y:S01]  /*7d00*/  FMUL R44, R78.reuse, R51 ;  /* 0x000000334e2c7220 */ /* 0x040fe20000400000 */
[C---:B------:R-:W-:Y:S01]  /*7d10*/  FFMA R41, R81.reuse, R122, R41 ;  /* 0x0000007a51297223 */ /* 0x040fe20000000029 */
[C---:B------:R-:W-:Y:S01]  /*7d20*/  FMUL R50, R78.reuse, R57 ;  /* 0x000000394e327220 */ /* 0x040fe20000400000 */
[C---:B------:R-:W-:Y:S01]  /*7d30*/  FMUL R57, R78.reuse, R64 ;  /* 0x000000404e397220 */ /* 0x040fe20000400000 */
[----:B------:R-:W-:Y:S01]  /*7d40*/  FFMA R42, R81, R125, R42 ;  /* 0x0000007d512a7223 */ /* 0x000fe2000000002a */
[C---:B------:R-:W-:Y:S01]  /*7d50*/  FMUL R46, R78.reuse, R53 ;  /* 0x000000354e2e7220 */ /* 0x040fe20000400000 */
[--C-:B------:R-:W-:Y:S01]  /*7d60*/  HADD2.F32 R128, -RZ, R160.reuse.H0_H0 ;  /* 0x200000a0ff807230 */ /* 0x100fe20000004100 */
[----:B------:R-:W-:Y:S01]  /*7d70*/  F2FP.SATFINITE.E4M3.F32.PACK_AB_MERGE_C R64, R5, R4, R86 ;  /* 0x000000040540723e */ /* 0x000fe20004807056 */
[C---:B------:R-:W-:Y:S01]  /*7d80*/  FMUL R51, R78.reuse, R58 ;  /* 0x0000003a4e337220 */ /* 0x040fe20000400000 */
[C---:B------:R-:W-:Y:S01]  /*7d90*/  FMUL R53, R78.reuse, R60 ;  /* 0x0000003c4e357220 */ /* 0x040fe20000400000 */
[C---:B------:R-:W-:Y:S01]  /*7da0*/  FFMA R43, R81.reuse, R124, R43 ;  /* 0x0000007c512b7223 */ /* 0x040fe2000000002b */
[----:B------:R-:W-:Y:S02]  /*7db0*/  HADD2.F32 R131, -RZ, R160.H1_H1 ;  /* 0x300000a0ff837230 */ /* 0x000fe40000004100 */
[C---:B------:R-:W-:Y:S01]  /*7dc0*/  FMUL R47, R78.reuse, R54 ;  /* 0x000000364e2f7220 */ /* 0x040fe20000400000 */
[C---:B------:R-:W-:Y:S01]  /*7dd0*/  FMUL R58, R78.reuse, R65 ;  /* 0x000000414e3a7220 */ /* 0x040fe20000400000 */
[----:B------:R-:W-:Y:S01]  /*7de0*/  FMUL R60, R78, R67 ;  /* 0x000000434e3c7220 */ /* 0x000fe20000400000 */
[----:B------:R-:W-:Y:S01]  /*7df0*/  F2FP.SATFINITE.E4M3.F32.PACK_AB_MERGE_C R5, R20, R11, RZ ;  /* 0x0000000b1405723e */ /* 0x000fe200048070ff */
[----:B------:R-:W-:Y:S01]  /*7e00*/  FFMA R44, R81, R127, R44 ;  /* 0x0000007f512c7223 */ /* 0x000fe2000000002c */
[C---:B------:R-:W-:Y:S01]  /*7e10*/  FMUL R48, R78.reuse, R55 ;  /* 0x000000374e307220 */ /* 0x040fe20000400000 */
[----:B------:R-:W-:Y:S01]  /*7e20*/  F2FP.SATFINITE.E4M3.F32.PACK_AB_MERGE_C R65, R9, R8, R138 ;  /* 0x000000080941723e */ /* 0x000fe2000480708a */
[----:B------:R-:W-:Y:S01]  /*7e30*/  FFMA R45, R81, R126, R45 ;  /* 0x0000007e512d7223 */ /* 0x000fe2000000002d */
[----:B------:R-:W-:Y:S01]  /*7e40*/  F2FP.SATFINITE.E4M3.F32.PACK_AB_MERGE_C R67, R17, R16, R18 ;  /* 0x000000101143723e */ /* 0x000fe20004807012 */
[----:B------:R-:W-:Y:S01]  /*7e50*/  FMUL R49, R78, R56 ;  /* 0x000000384e317220 */ /* 0x000fe20000400000 */
[C---:B------:R-:W-:Y:S01]  /*7e60*/  FFMA R46, R81.reuse, R129, R46 ;  /* 0x00000081512e7223 */ /* 0x040fe2000000002e */
[--C-:B------:R-:W-:Y:S02]  /*7e70*/  HADD2.F32 R132, -RZ, R161.reuse.H0_H0 ;  /* 0x200000a1ff847230 */ /* 0x100fe40000004100 */
[C---:B------:R-:W-:Y:S01]  /*7e80*/  FFMA R47, R81.reuse, R128, R47 ;  /* 0x00000080512f7223 */ /* 0x040fe2000000002f */
[----:B------:R1:W-:Y:S01]  /*7e90*/  STS.128 [R172+UR49+0x6200], R64 ;  /* 0x00620040ac007988 */ /* 0x0003e20008000c31 */
[----:B------:R-:W-:Y:S01]  /*7ea0*/  HADD2.F32 R135, -RZ, R161.H1_H1 ;  /* 0x300000a1ff877230 */ /* 0x000fe20000004100 */
[----:B------:R-:W-:Y:S01]  /*7eb0*/  F2FP.SATFINITE.E4M3.F32.PACK_AB_MERGE_C R5, R10, R7, R5 ;  /* 0x000000070a05723e */ /* 0x000fe20004807005 */
[C---:B------:R-:W-:Y:S01]  /*7ec0*/  FFMA R48, R81.reuse, R131, R48 ;  /* 0x0000008351307223 */ /* 0x040fe20000000030 */
[----:B------:R-:W-:Y:S01]  /*7ed0*/  F2FP.SATFINITE.E4M3.F32.PACK_AB_MERGE_C R7, R28, R27, RZ ;  /* 0x0000001b1c07723e */ /* 0x000fe200048070ff */
        /* <DEDUP_REMOVED lines=8> */
[----:B------:R-:W-:Y:S01]  /*7f60*/  FMUL R56, R78, R63 ;  /* 0x0000003f4e387220 */ /* 0x000fe20000400000 */
[----:B------:R-:W-:Y:S01]  /*7f70*/  F2FP.SATFINITE.E4M3.F32.PACK_AB_MERGE_C R4, R2, R0, R3 ;  /* 0x000000000204723e */ /* 0x000fe20004807003 */
[C---:B------:R-:W-:Y:S01]  /*7f80*/  FFMA R53, R81.reuse, R134, R53 ;  /* 0x0000008651357223 */ /* 0x040fe20000000035 */
[----:B------:R-:W-:Y:S01]  /*7f90*/  F2FP.SATFINITE.E4M3.F32.PACK_AB_MERGE_C R7, R26, R25, R7 ;  /* 0x000000191a07723e */ /* 0x000fe20004807007 */
[C---:B------:R-:W-:Y:S01]  /*7fa0*/  FFMA R54, R81.reuse, R137, R54 ;  /* 0x0000008951367223 */ /* 0x040fe20000000036 */
[--C-:B------:R-:W-:Y:S02]  /*7fb0*/  HADD2.F32 R84, -RZ, R163.reuse.H0_H0 ;  /* 0x200000a3ff547230 */ /* 0x100fe40000004100 */
[C---:B------:R-:W-:Y:S01]  /*7fc0*/  FFMA R55, R81.reuse, R136, R55 ;  /* 0x0000008851377223 */ /* 0x040fe20000000037 */
[----:B------:R-:W-:Y:S01]  /*7fd0*/  HADD2.F32 R85, -RZ, R163.H1_H1 ;  /* 0x300000a3ff557230 */ /* 0x000fe20000004100 */
[----:B------:R1:W-:Y:S01]  /*7fe0*/  STS.128 [R204+0x6010], R4 ;  /* 0x00601004cc007388 */ /* 0x0003e20000000c00 */
[----:B------:R-:W-:Y:S01]  /*7ff0*/  F2FP.SATFINITE.E4M3.F32.PACK_AB_MERGE_C R35, R36, R35, RZ ;  /* 0x000000232423723e */ /* 0x000fe200048070ff */
[C---:B------:R-:W-:Y:S01]  /*8000*/  FFMA R56, R81.reuse, R139, R56 ;  /* 0x0000008b51387223 */ /* 0x040fe20000000038 */
[----:B------:R-:W-:Y:S01]  /*8010*/  F2FP.SATFINITE.E4M3.F32.PACK_AB_MERGE_C R39, R40, R39, RZ ;  /* 0x000000272827723e */ /* 0x000fe200048070ff */
[C---:B------:R-:W-:Y:S01]  /*8020*/  FFMA R57, R81.reuse, R82, R57 ;  /* 0x0000005251397223 */ /* 0x040fe20000000039 */
[----:B------:R-:W-:Y:S01]  /*8030*/  F2FP.SATFINITE.E4M3.F32.PACK_AB_MERGE_C R43, R44, R43, RZ ;  /* 0x0000002b2c2b723e */ /* 0x000fe200048070ff */
[C---:B------:R-:W-:Y:S01]  /*8040*/  FFMA R58, R81.reuse, R83, R58 ;  /* 0x00000053513a7223 */ /* 0x040fe2000000003a */
[C---:B------:R-:W-:Y:S01]  /*8050*/  FFMA R59, R81.reuse, R84, R59 ;  /* 0x00000054513b7223 */ /* 0x040fe2000000003b */
[----:B------:R-:W-:Y:S01]  /*8060*/  F2FP.SATFINITE.E4M3.F32.PACK_AB_MERGE_C R33, R34, R33, R35 ;  /* 0x000000212221723e */ /* 0x000fe20004807023 */
        /* <DEDUP_REMOVED lines=11> */
[----:B------:R-:W-:Y:S05]  /*8120*/  F2FP.SATFINITE.E4M3.F32.PACK_AB_MERGE_C R51, R58, R57, R59 ;  /* 0x000000393a33723e */ /* 0x000fea000480703b */
        /* <DEDUP_REMOVED lines=9> */
[----:B------:R-:W-:Y:S02]  /*81c0*/  UIADD3 UR8, UP0, UPT, UR52, 0x680, URZ ;  /* 0x0000068034087890 */ /* 0x000fe4000ff1e0ff */
[----:B------:R-:W-:Y:S02]  /*81d0*/  UIADD3 UR5, UPT, UPT, UR41, 0x40, URZ ;  /* 0x0000004029057890 */ /* 0x000fe4000fffe0ff */
[----:B------:R-:W-:Y:S02]  /*81e0*/  UIADD3 UR4, UPT, UPT, UR49, 0x6200, URZ ;  /* 0x0000620031047890 */ /* 0x000fe4000fffe0ff */
[----:B------:R-:W-:Y:S01]  /*81f0*/  UIADD3.X UR9, UPT, UPT, URZ, UR53, URZ, UP0, !UPT ;  /* 0x00000035ff097290 */ /* 0x000fe200087fe4ff */
[----:B------:R-:W-:Y:S01]  /*8200*/  UMOV UR6, UR42 ;  /* 0x0000002a00067c82 */ /* 0x000fe20008000000 */
[----:B------:R-:W-:Y:S07]  /*8210*/  UMOV UR7, UR36 ;  /* 0x0000002400077c82 */ /* 0x000fee0008000000 */
[----:B------:R2:W-:Y:S01]  /*8220*/  UTMASTG.3D [UR4], [UR8] ;  /* 0x00000004080073b5 */ /* 0x0005e20008010000 */
[----:B------:R0:W-:Y:S01]  /*8230*/  UTMACMDFLUSH ;  /* 0x00000000000079b7 */ /* 0x0001e20000000000 */
[----:B--2---:R-:W-:Y:S04]  /*8240*/  DEPBAR.LE SB0, 0x1 ;  /* 0x000080400000791a */ /* 0x004fe80000000000 */
.L_x_106:
[----:B------:R-:W-:Y:S05]  /*8250*/  BSYNC.RECONVERGENT B0 ;  /* 0x0000000000007941 */ /* 0x000fea0003800200 */
.L_x_105:
[----:B------:R-:W-:Y:S01]  /*8260*/  BAR.SYNC.DEFER_BLOCKING 0x1, 0x80 ;  /* 0x0042000000007b1d */ /* 0x000fe20000010000 */
[----:B------:R-:W-:Y:S01]  /*8270*/  ISETP.NE.AND P2, PT, R194, RZ, PT ;  /* 0x000000ffc200720c */ /* 0x000fe20003f45270 */
[----:B------:R-:W-:Y:S01]  /*8280*/  IMAD.IADD R20, R75, 0x1, R147 ;  /* 0x000000014b147824 */ /* 0x000fe200078e0293 */
[----:B------:R-:W-:Y:S01]  /*8290*/  ISETP.NE.AND P0, PT, R195, 0x2, PT ;  /* 0x00000002c300780c */ /* 0x000fe20003f05270 */
[----:B------:R-:W-:Y:S01]  /*82a0*/  IMAD.IADD R21, R77, 0x1, R170 ;  /* 0x000000014d157824 */ /* 0x000fe200078e02aa */
[----:B------:R-:W-:Y:S02]  /*82b0*/  ISETP.NE.AND P1, PT, R76, 0x4, PT ;  /* 0x000000044c00780c */ /* 0x000fe40003f25270 */
[----:B------:R-:W-:Y:S02]  /*82c0*/  SEL R3, RZ, 0x1, P0 ;  /* 0x00000001ff037807 */ /* 0x000fe40000000000 */
[----:B------:R-:W-:Y:S02]  /*82d0*/  SEL R0, RZ, 0x1, P1 ;  /* 0x00000001ff007807 */ /* 0x000fe40000800000 */
[----:B------:R-:W-:Y:S02]  /*82e0*/  LOP3.LUT R182, R182, R3, RZ, 0x3c, !PT ;  /* 0x00000003b6b67212 */ /* 0x000fe400078e3cff */
[----:B------:R-:W-:Y:S02]  /*82f0*/  LOP3.LUT R183, R183, R0, RZ, 0x3c, !PT ;  /* 0x00000000b7b77212 */ /* 0x000fe400078e3cff */
[----:B------:R-:W-:Y:S02]  /*8300*/  @P2 R2UR UR36, R179 ;  /* 0x00000000b32422ca */ /* 0x000fe400000e0000 */
[----:B------:R-:W-:Y:S02]  /*8310*/  SEL R195, R195, RZ, P0 ;  /* 0x000000ffc3c37207 */ /* 0x000fe40000000000 */
[----:B------:R-:W-:Y:S01]  /*8320*/  SEL R76, R76, RZ, P1 ;  /* 0x000000ff4c4c7207 */ /* 0x000fe20000800000 */
[----:B------:R-:W-:Y:S10]  /*8330*/  @P2 BRA `(.L_x_107) ;  /* 0xffffffc400bc2947 */ /* 0x000ff4000383ffff */
[----:B------:R-:W-:Y:S05]  /*8340*/  EXIT ;  /* 0x000000000000794d */ /* 0x000fea0003800000 */
.L_x_19:
[----:B--2---:R2:W1:Y:S02]  /*8350*/  SYNCS.PHASECHK.TRANS64.TRYWAIT P0, [R3+URZ+0x100], R2 ;  /* 0x00010002030075a7 */ /* 0x00446400080011ff */
[----:B-1----:R-:W-:Y:S05]  /*8360*/  @!P0 NANOSLEEP.SYNCS 0x989680 ;  /* 0x009896800000895d */ /* 0x002fea0003900000 */
[----:B------:R-:W1:Y:S02]  /*8370*/  @!P0 SYNCS.PHASECHK.TRANS64 P0, [R3+URZ+0x100], R2 ;  /* 0x00010002030085a7 */ /* 0x000e6400080010ff */
[----:B-1----:R-:W-:Y:S05]  /*8380*/  @!P0 BRA `(.L_x_19) ;  /* 0xfffffffc00f08947 */ /* 0x002fea000383ffff */
[----:B------:R-:W-:Y:S05]  /*8390*/  BRA `(.L_x_108) ;  /* 0xffffff9000907947 */ /* 0x000fea000383ffff */
.L_x_22:
[----:B-1----:R-:W-:-:S07]  /*83a0*/  MOV R2, UR33 ;  /* 0x0000002100027c02 */ /* 0x002fce0008000f00 */
.L_x_109:
[----:B-1----:R1:W2:Y:S02]  /*83b0*/  SYNCS.PHASECHK.TRANS64.TRYWAIT P0, [R2+URZ+0x30], R5 ;  /* 0x00003005020075a7 */ /* 0x0022a400080011ff */
[----:B--2---:R-:W-:Y:S05]  /*83c0*/  @!P0 NANOSLEEP.SYNCS 0x989680 ;  /* 0x009896800000895d */ /* 0x004fea0003900000 */
[----:B------:R-:W2:Y:S02]  /*83d0*/  @!P0 SYNCS.PHASECHK.TRANS64 P0, [R2+URZ+0x30], R5 ;  /* 0x00003005020085a7 */ /* 0x000ea400080010ff */
[----:B--2---:R-:W-:Y:S05]  /*83e0*/  @!P0 BRA `(.L_x_109) ;  /* 0xfffffffc00f08947 */ /* 0x004fea000383ffff */
[----:B------:R-:W-:Y:S05]  /*83f0*/  BRA `(.L_x_21) ;  /* 0xffffff9000e07947 */ /* 0x000fea000383ffff */
.L_x_28:
[----:B-1----:R-:W-:-:S07]  /*8400*/  MOV R2, UR17 ;  /* 0x0000001100027c02 */ /* 0x002fce0008000f00 */
.L_x_110:
[----:B-1----:R1:W2:Y:S02]  /*8410*/  SYNCS.PHASECHK.TRANS64.TRYWAIT P0, [R2+URZ+0x30], R5 ;  /* 0x00003005020075a7 */ /* 0x0022a400080011ff */
[----:B--2---:R-:W-:Y:S05]  /*8420*/  @!P0 NANOSLEEP.SYNCS 0x989680 ;  /* 0x009896800000895d */ /* 0x004fea0003900000 */
[----:B------:R-:W2:Y:S02]  /*8430*/  @!P0 SYNCS.PHASECHK.TRANS64 P0, [R2+URZ+0x30], R5 ;  /* 0x00003005020085a7 */ /* 0x000ea400080010ff */
[----:B--2---:R-:W-:Y:S05]  /*8440*/  @!P0 BRA `(.L_x_110) ;  /* 0xfffffffc00f08947 */ /* 0x004fea000383ffff */
[----:B------:R-:W-:Y:S05]  /*8450*/  BRA `(.L_x_27) ;  /* 0xffffff9400847947 */ /* 0x000fea000383ffff */
.L_x_32:
[----:B-1----:R1:W2:Y:S02]  /*8460*/  SYNCS.PHASECHK.TRANS64.TRYWAIT P0, [R2+URZ+0x90], R3 ;  /* 0x00009003020075a7 */ /* 0x0022a400080011ff */
[----:B--2---:R-:W-:Y:S05]  /*8470*/  @!P0 NANOSLEEP.SYNCS 0x989680 ;  /* 0x009896800000895d */ /* 0x004fea0003900000 */
[----:B------:R-:W2:Y:S02]  /*8480*/  @!P0 SYNCS.PHASECHK.TRANS64 P0, [R2+URZ+0x90], R3 ;  /* 0x00009003020085a7 */ /* 0x000ea400080010ff */
[----:B--2---:R-:W-:Y:S05]  /*8490*/  @!P0 BRA `(.L_x_32) ;  /* 0xfffffffc00f08947 */ /* 0x004fea000383ffff */
[----:B------:R-:W-:Y:S05]  /*84a0*/  BRA `(.L_x_111) ;  /* 0xffffff9800107947 */ /* 0x000fea000383ffff */
.L_x_36:
[----:B----4-:R-:W-:-:S07]  /*84b0*/  MOV R0, UR5 ;  /* 0x0000000500007c02 */ /* 0x010fce0008000f00 */
.L_x_112:
[----:B-1----:R1:W2:Y:S02]  /*84c0*/  SYNCS.PHASECHK.TRANS64.TRYWAIT P0, [R0+URZ], R3 ;  /* 0x00000003000075a7 */ /* 0x0022a400080011ff */
[----:B--2---:R-:W-:Y:S05]  /*84d0*/  @!P0 NANOSLEEP.SYNCS 0x989680 ;  /* 0x009896800000895d */ /* 0x004fea0003900000 */
[----:B------:R-:W2:Y:S02]  /*84e0*/  @!P0 SYNCS.PHASECHK.TRANS64 P0, [R0+URZ], R3 ;  /* 0x00000003000085a7 */ /* 0x000ea400080010ff */
[----:B--2---:R-:W-:Y:S05]  /*84f0*/  @!P0 BRA `(.L_x_112) ;  /* 0xfffffffc00f08947 */ /* 0x004fea000383ffff */
[----:B------:R-:W-:Y:S05]  /*8500*/  BRA `(.L_x_113) ;  /* 0xffffff9c00807947 */ /* 0x000fea000383ffff */
.L_x_37:
[----:B----4-:R-:W-:-:S07]  /*8510*/  MOV R0, UR5 ;  /* 0x0000000500007c02 */ /* 0x010fce0008000f00 */
.L_x_114:
[----:B-1----:R1:W2:Y:S02]  /*8520*/  SYNCS.PHASECHK.TRANS64.TRYWAIT P0, [R0+URZ], R3 ;  /* 0x00000003000075a7 */ /* 0x0022a400080011ff */
[----:B--2---:R-:W-:Y:S05]  /*8530*/  @!P0 NANOSLEEP.SYNCS 0x989680 ;  /* 0x009896800000895d */ /* 0x004fea0003900000 */
[----:B------:R-:W2:Y:S02]  /*8540*/  @!P0 SYNCS.PHASECHK.TRANS64 P0, [R0+URZ], R3 ;  /* 0x00000003000085a7 */ /* 0x000ea400080010ff */
[----:B--2---:R-:W-:Y:S05]  /*8550*/  @!P0 BRA `(.L_x_114) ;  /* 0xfffffffc00f08947 */ /* 0x004fea000383ffff */
[----:B------:R-:W-:Y:S05]  /*8560*/  BRA `(.L_x_115) ;  /* 0xffffff9c008c7947 */ /* 0x000fea000383ffff */
.L_x_38:
[----:B----4-:R-:W-:-:S07]  /*8570*/  MOV R0, UR5 ;  /* 0x0000000500007c02 */ /* 0x010fce0008000f00 */
.L_x_116:
[----:B-1----:R1:W2:Y:S02]  /*8580*/  SYNCS.PHASECHK.TRANS64.TRYWAIT P0, [R0+URZ], R3 ;  /* 0x00000003000075a7 */ /* 0x0022a400080011ff */
[----:B--2---:R-:W-:Y:S05]  /*8590*/  @!P0 NANOSLEEP.SYNCS 0x989680 ;  /* 0x009896800000895d */ /* 0x004fea0003900000 */
[----:B------:R-:W2:Y:S02]  /*85a0*/  @!P0 SYNCS.PHASECHK.TRANS64 P0, [R0+URZ], R3 ;  /* 0x00000003000085a7 */ /* 0x000ea400080010ff */
[----:B--2---:R-:W-:Y:S05]  /*85b0*/  @!P0 BRA `(.L_x_116) ;  /* 0xfffffffc00f08947 */ /* 0x004fea000383ffff */
[----:B------:R-:W-:Y:S05]  /*85c0*/  BRA `(.L_x_117) ;  /* 0xffffff9c00987947 */ /* 0x000fea000383ffff */
.L_x_39:
[----:B----4-:R-:W-:-:S07]  /*85d0*/  MOV R0, UR5 ;  /* 0x0000000500007c02 */ /* 0x010fce0008000f00 */
.L_x_118:
[----:B-1----:R1:W2:Y:S02]  /*85e0*/  SYNCS.PHASECHK.TRANS64.TRYWAIT P0, [R0+URZ], R3 ;  /* 0x00000003000075a7 */ /* 0x0022a400080011ff */
[----:B--2---:R-:W-:Y:S05]  /*85f0*/  @!P0 NANOSLEEP.SYNCS 0x989680 ;  /* 0x009896800000895d */ /* 0x004fea0003900000 */
[----:B------:R-:W2:Y:S02]  /*8600*/  @!P0 SYNCS.PHASECHK.TRANS64 P0, [R0+URZ], R3 ;  /* 0x00000003000085a7 */ /* 0x000ea400080010ff */
[----:B--2---:R-:W-:Y:S05]  /*8610*/  @!P0 BRA `(.L_x_118) ;  /* 0xfffffffc00f08947 */ /* 0x004fea000383ffff */
[----:B------:R-:W-:Y:S05]  /*8620*/  BRA `(.L_x_119) ;  /* 0xffffff9c00a47947 */ /* 0x000fea000383ffff */
.L_x_40:
[----:B----4-:R-:W-:-:S07]  /*8630*/  MOV R0, UR5 ;  /* 0x0000000500007c02 */ /* 0x010fce0008000f00 */
.L_x_120:
[----:B-1----:R1:W2:Y:S02]  /*8640*/  SYNCS.PHASECHK.TRANS64.TRYWAIT P0, [R0+URZ], R3 ;  /* 0x00000003000075a7 */ /* 0x0022a400080011ff */
[----:B--2---:R-:W-:Y:S05]  /*8650*/  @!P0 NANOSLEEP.SYNCS 0x989680 ;  /* 0x009896800000895d */ /* 0x004fea0003900000 */
[----:B------:R-:W2:Y:S02]  /*8660*/  @!P0 SYNCS.PHASECHK.TRANS64 P0, [R0+URZ], R3 ;  /* 0x00000003000085a7 */ /* 0x000ea400080010ff */
[----:B--2---:R-:W-:Y:S05]  /*8670*/  @!P0 BRA `(.L_x_120) ;  /* 0xfffffffc00f08947 */ /* 0x004fea000383ffff */
[----:B------:R-:W-:Y:S05]  /*8680*/  BRA `(.L_x_121) ;  /* 0xffffff9c00b07947 */ /* 0x000fea000383ffff */
.L_x_43:
[----:B-1----:R1:W2:Y:S02]  /*8690*/  SYNCS.PHASECHK.TRANS64.TRYWAIT P0, [R0+URZ+0xf0], R5 ;  /* 0x0000f005000075a7 */ /* 0x0022a400080011ff */
[----:B--2---:R-:W-:Y:S05]  /*86a0*/  @!P0 NANOSLEEP.SYNCS 0x989680 ;  /* 0x009896800000895d */ /* 0x004fea0003900000 */
[----:B------:R-:W2:Y:S02]  /*86b0*/  @!P0 SYNCS.PHASECHK.TRANS64 P0, [R0+URZ+0xf0], R5 ;  /* 0x0000f005000085a7 */ /* 0x000ea400080010ff */
[----:B--2---:R-:W-:Y:S05]  /*86c0*/  @!P0 BRA `(.L_x_43) ;  /* 0xfffffffc00f08947 */ /* 0x004fea000383ffff */
[----:B------:R-:W-:Y:S05]  /*86d0*/  BRA `(.L_x_122) ;  /* 0xffffffa0000c7947 */ /* 0x000fea000383ffff */
.L_x_44:
[----:B------:R-:W-:-:S07]  /*86e0*/  MOV R0, UR5 ;  /* 0x0000000500007c02 */ /* 0x000fce0008000f00 */
.L_x_123:
[----:B-1----:R1:W2:Y:S02]  /*86f0*/  SYNCS.PHASECHK.TRANS64.TRYWAIT P0, [R0+URZ+0xa0], R5 ;  /* 0x0000a005000075a7 */ /* 0x0022a400080011ff */
[----:B--2---:R-:W-:Y:S05]  /*8700*/  @!P0 NANOSLEEP.SYNCS 0x989680 ;  /* 0x009896800000895d */ /* 0x004fea0003900000 */
[----:B------:R-:W2:Y:S02]  /*8710*/  @!P0 SYNCS.PHASECHK.TRANS64 P0, [R0+URZ+0xa0], R5 ;  /* 0x0000a005000085a7 */ /* 0x000ea400080010ff */
[----:B--2---:R-:W-:Y:S05]  /*8720*/  @!P0 BRA `(.L_x_123) ;  /* 0xfffffffc00f08947 */ /* 0x004fea000383ffff */
[----:B------:R-:W-:Y:S05]  /*8730*/  BRA `(.L_x_124) ;  /* 0xffffffa0001c7947 */ /* 0x000fea000383ffff */
.L_x_45:
[----:B-1----:R1:W2:Y:S02]  /*8740*/  SYNCS.PHASECHK.TRANS64.TRYWAIT P1, [R0+URZ+0x90], R5 ;  /* 0x00009005000075a7 */ /* 0x0022a400080211ff */
[----:B--2---:R-:W-:Y:S05]  /*8750*/  @!P1 NANOSLEEP.SYNCS 0x989680 ;  /* 0x009896800000995d */ /* 0x004fea0003900000 */
[----:B------:R-:W2:Y:S02]  /*8760*/  @!P1 SYNCS.PHASECHK.TRANS64 P1, [R0+URZ+0x90], R5 ;  /* 0x00009005000095a7 */ /* 0x000ea400080210ff */
[----:B--2---:R-:W-:Y:S05]  /*8770*/  @!P1 BRA `(.L_x_45) ;  /* 0xfffffffc00f09947 */ /* 0x004fea000383ffff */
[----:B------:R-:W-:Y:S05]  /*8780*/  BRA `(.L_x_125) ;  /* 0xffffffa0004c7947 */ /* 0x000fea000383ffff */
.L_x_48:
[----:B------:R-:W-:-:S07]  /*8790*/  MOV R0, UR5 ;  /* 0x0000000500007c02 */ /* 0x000fce0008000f00 */
.L_x_126:
[----:B-1----:R1:W2:Y:S02]  /*87a0*/  SYNCS.PHASECHK.TRANS64.TRYWAIT P0, [R0+URZ+0xa0], R3 ;  /* 0x0000a003000075a7 */ /* 0x0022a400080011ff */
[----:B--2---:R-:W-:Y:S05]  /*87b0*/  @!P0 NANOSLEEP.SYNCS 0x989680 ;  /* 0x009896800000895d */ /* 0x004fea0003900000 */
[----:B------:R-:W2:Y:S02]  /*87c0*/  @!P0 SYNCS.PHASECHK.TRANS64 P0, [R0+URZ+0xa0], R3 ;  /* 0x0000a003000085a7 */ /* 0x000ea400080010ff */
[----:B--2---:R-:W-:Y:S05]  /*87d0*/  @!P0 BRA `(.L_x_126) ;  /* 0xfffffffc00f08947 */ /* 0x004fea000383ffff */
[----:B------:R-:W-:Y:S05]  /*87e0*/  BRA `(.L_x_47) ;  /* 0xffffffa000a07947 */ /* 0x000fea000383ffff */
.L_x_55:
[----:B-1----:R1:W2:Y:S02]  /*87f0*/  SYNCS.PHASECHK.TRANS64.TRYWAIT P1, [R0+URZ+0x90], R5 ;  /* 0x00009005000075a7 */ /* 0x0022a400080211ff */
[----:B--2---:R-:W-:Y:S05]  /*8800*/  @!P1 NANOSLEEP.SYNCS 0x989680 ;  /* 0x009896800000995d */ /* 0x004fea0003900000 */
[----:B------:R-:W2:Y:S02]  /*8810*/  @!P1 SYNCS.PHASECHK.TRANS64 P1, [R0+URZ+0x90], R5 ;  /* 0x00009005000095a7 */ /* 0x000ea400080210ff */
[----:B--2---:R-:W-:Y:S05]  /*8820*/  @!P1 BRA `(.L_x_55) ;  /* 0xfffffffc00f09947 */ /* 0x004fea000383ffff */
[----:B------:R-:W-:Y:S05]  /*8830*/  BRA `(.L_x_127) ;  /* 0xffffffa800107947 */ /* 0x000fea000383ffff */
.L_x_56:
[----:B------:R-:W-:-:S07]  /*8840*/  MOV R3, UR7 ;  /* 0x0000000700037c02 */ /* 0x000fce0008000f00 */
.L_x_128:
[----:B-1----:R1:W2:Y:S02]  /*8850*/  SYNCS.PHASECHK.TRANS64.TRYWAIT P0, [R3+URZ+0xd0], R0 ;  /* 0x0000d000030075a7 */ /* 0x0022a400080011ff */
[----:B--2---:R-:W-:Y:S05]  /*8860*/  @!P0 NANOSLEEP.SYNCS 0x989680 ;  /* 0x009896800000895d */ /* 0x004fea0003900000 */
[----:B------:R-:W2:Y:S02]  /*8870*/  @!P0 SYNCS.PHASECHK.TRANS64 P0, [R3+URZ+0xd0], R0 ;  /* 0x0000d000030085a7 */ /* 0x000ea400080010ff */
[----:B--2---:R-:W-:Y:S05]  /*8880*/  @!P0 BRA `(.L_x_128) ;  /* 0xfffffffc00f08947 */ /* 0x004fea000383ffff */
[----:B------:R-:W-:Y:S05]  /*8890*/  BRA `(.L_x_129) ;  /* 0xffffffa800487947 */ /* 0x000fea000383ffff */
.L_x_59:
[----:B------:R-:W-:Y:S07]  /*88a0*/  MOV R0, UR6 ;  /* 0x0000000600007c02 */ /* 0x000fee0008000f00 */
.L_x_130:
[----:B-1----:R1:W2:Y:S02]  /*88b0*/  SYNCS.PHASECHK.TRANS64.TRYWAIT P0, [R0+URZ], R3 ;  /* 0x00000003000075a7 */ /* 0x0022a400080011ff */
[----:B--2---:R-:W-:Y:S05]  /*88c0*/  @!P0 NANOSLEEP.SYNCS 0x989680 ;  /* 0x009896800000895d */ /* 0x004fea0003900000 */
[----:B------:R-:W2:Y:S02]  /*88d0*/  @!P0 SYNCS.PHASECHK.TRANS64 P0, [R0+URZ], R3 ;  /* 0x00000003000085a7 */ /* 0x000ea400080010ff */
[----:B--2---:R-:W-:Y:S05]  /*88e0*/  @!P0 BRA `(.L_x_130) ;  /* 0xfffffffc00f08947 */ /* 0x004fea000383ffff */
[----:B------:R-:W-:Y:S05]  /*88f0*/  BRA `(.L_x_58) ;  /* 0xffffffa800647947 */ /* 0x000fea000383ffff */
.L_x_62:
[----:B------:R-:W-:-:S07]  /*8900*/  MOV R0, UR6 ;  /* 0x0000000600007c02 */ /* 0x000fce0008000f00 */
.L_x_131:
[----:B--2---:R2:W4:Y:S02]  /*8910*/  SYNCS.PHASECHK.TRANS64.TRYWAIT P0, [R0+URZ], R3 ;  /* 0x00000003000075a7 */ /* 0x00452400080011ff */
[----:B----4-:R-:W-:Y:S05]  /*8920*/  @!P0 NANOSLEEP.SYNCS 0x989680 ;  /* 0x009896800000895d */ /* 0x010fea0003900000 */
[----:B------:R-:W4:Y:S02]  /*8930*/  @!P0 SYNCS.PHASECHK.TRANS64 P0, [R0+URZ], R3 ;  /* 0x00000003000085a7 */ /* 0x000f2400080010ff */
[----:B----4-:R-:W-:Y:S05]  /*8940*/  @!P0 BRA `(.L_x_131) ;  /* 0xfffffffc00f08947 */ /* 0x010fea000383ffff */
[----:B------:R-:W-:Y:S05]  /*8950*/  BRA `(.L_x_132) ;  /* 0xffffffac00407947 */ /* 0x000fea000383ffff */
.L_x_63:
[----:B------:R-:W-:-:S07]  /*8960*/  MOV R0, UR6 ;  /* 0x0000000600007c02 */ /* 0x000fce0008000f00 */
.L_x_133:
[----:B-1----:R1:W2:Y:S02]  /*8970*/  SYNCS.PHASECHK.TRANS64.TRYWAIT P0, [R0+URZ], R3 ;  /* 0x00000003000075a7 */ /* 0x0022a400080011ff */
[----:B--2---:R-:W-:Y:S05]  /*8980*/  @!P0 NANOSLEEP.SYNCS 0x989680 ;  /* 0x009896800000895d */ /* 0x004fea0003900000 */
[----:B------:R-:W2:Y:S02]  /*8990*/  @!P0 SYNCS.PHASECHK.TRANS64 P0, [R0+URZ], R3 ;  /* 0x00000003000085a7 */ /* 0x000ea400080010ff */
[----:B--2---:R-:W-:Y:S05]  /*89a0*/  @!P0 BRA `(.L_x_133) ;  /* 0xfffffffc00f08947 */ /* 0x004fea000383ffff */
[----:B------:R-:W-:Y:S05]  /*89b0*/  BRA `(.L_x_134) ;  /* 0xffffffac004c7947 */ /* 0x000fea000383ffff */
.L_x_64:
[----:B------:R-:W-:-:S07]  /*89c0*/  MOV R0, UR6 ;  /* 0x0000000600007c02 */ /* 0x000fce0008000f00 */
.L_x_135:
[----:B-1----:R1:W2:Y:S02]  /*89d0*/  SYNCS.PHASECHK.TRANS64.TRYWAIT P0, [R0+URZ], R3 ;  /* 0x00000003000075a7 */ /* 0x0022a400080011ff */
[----:B--2---:R-:W-:Y:S05]  /*89e0*/  @!P0 NANOSLEEP.SYNCS 0x989680 ;  /* 0x009896800000895d */ /* 0x004fea0003900000 */
[----:B------:R-:W2:Y:S02]  /*89f0*/  @!P0 SYNCS.PHASECHK.TRANS64 P0, [R0+URZ], R3 ;  /* 0x00000003000085a7 */ /* 0x000ea400080010ff */
[----:B--2---:R-:W-:Y:S05]  /*8a00*/  @!P0 BRA `(.L_x_135) ;  /* 0xfffffffc00f08947 */ /* 0x004fea000383ffff */
[----:B------:R-:W-:Y:S05]  /*8a10*/  BRA `(.L_x_136) ;  /* 0xffffffac00587947 */ /* 0x000fea000383ffff */
.L_x_65:
[----:B------:R-:W-:-:S07]  /*8a20*/  MOV R0, UR7 ;  /* 0x0000000700007c02 */ /* 0x000fce0008000f00 */
.L_x_137:
[----:B-1----:R1:W2:Y:S02]  /*8a30*/  SYNCS.PHASECHK.TRANS64.TRYWAIT P0, [R0+URZ], R3 ;  /* 0x00000003000075a7 */ /* 0x0022a400080011ff */
[----:B--2---:R-:W-:Y:S05]  /*8a40*/  @!P0 NANOSLEEP.SYNCS 0x989680 ;  /* 0x009896800000895d */ /* 0x004fea0003900000 */
[----:B------:R-:W2:Y:S02]  /*8a50*/  @!P0 SYNCS.PHASECHK.TRANS64 P0, [R0+URZ], R3 ;  /* 0x00000003000085a7 */ /* 0x000ea400080010ff */
[----:B--2---:R-:W-:Y:S05]  /*8a60*/  @!P0 BRA `(.L_x_137) ;  /* 0xfffffffc00f08947 */ /* 0x004fea000383ffff */
[----:B------:R-:W-:Y:S05]  /*8a70*/  BRA `(.L_x_138) ;  /* 0xffffffac00647947 */ /* 0x000fea000383ffff */
.L_x_70:
[----:B--2---:R2:W3:Y:S02]  /*8a80*/  SYNCS.PHASECHK.TRANS64.TRYWAIT P0, [R0+URZ+0x90], R3 ;  /* 0x00009003000075a7 */ /* 0x0044e400080011ff */
[----:B---3--:R-:W-:Y:S05]  /*8a90*/  @!P0 NANOSLEEP.SYNCS 0x989680 ;  /* 0x009896800000895d */ /* 0x008fea0003900000 */
[----:B------:R-:W3:Y:S02]  /*8aa0*/  @!P0 SYNCS.PHASECHK.TRANS64 P0, [R0+URZ+0x90], R3 ;  /* 0x00009003000085a7 */ /* 0x000ee400080010ff */
[----:B---3--:R-:W-:Y:S05]  /*8ab0*/  @!P0 BRA `(.L_x_70) ;  /* 0xfffffffc00f08947 */ /* 0x008fea000383ffff */
[----:B------:R-:W-:Y:S05]  /*8ac0*/  BRA `(.L_x_139) ;  /* 0xffffffb000687947 */ /* 0x000fea000383ffff */
.L_x_73:
[----:B------:R-:W-:Y:S07]  /*8ad0*/  MOV R0, UR7 ;  /* 0x0000000700007c02 */ /* 0x000fee0008000f00 */
.L_x_140:
[----:B--2---:R2:W3:Y:S02]  /*8ae0*/  SYNCS.PHASECHK.TRANS64.TRYWAIT P0, [R0+URZ+0x88], R3 ;  /* 0x00008803000075a7 */ /* 0x0044e400080011ff */
[----:B---3--:R-:W-:Y:S05]  /*8af0*/  @!P0 NANOSLEEP.SYNCS 0x989680 ;  /* 0x009896800000895d */ /* 0x008fea0003900000 */
[----:B------:R-:W3:Y:S02]  /*8b00*/  @!P0 SYNCS.PHASECHK.TRANS64 P0, [R0+URZ+0x88], R3 ;  /* 0x00008803000085a7 */ /* 0x000ee400080010ff */
[----:B---3--:R-:W-:Y:S05]  /*8b10*/  @!P0 BRA `(.L_x_140) ;  /* 0xfffffffc00f08947 */ /* 0x008fea000383ffff */
[----:B------:R-:W-:Y:S05]  /*8b20*/  BRA `(.L_x_72) ;  /* 0xffffffb400487947 */ /* 0x000fea000383ffff */
.L_x_76:
[----:B--2---:R-:W-:Y:S07]  /*8b30*/  MOV R3, UR7 ;  /* 0x0000000700037c02 */ /* 0x004fee0008000f00 */
.L_x_141:
[----:B-1----:R1:W2:Y:S02]  /*8b40*/  SYNCS.PHASECHK.TRANS64.TRYWAIT P0, [R3+URZ+0x70], R12 ;  /* 0x0000700c030075a7 */ /* 0x0022a400080011ff */
[----:B--2---:R-:W-:Y:S05]  /*8b50*/  @!P0 NANOSLEEP.SYNCS 0x989680 ;  /* 0x009896800000895d */ /* 0x004fea0003900000 */
[----:B------:R-:W2:Y:S02]  /*8b60*/  @!P0 SYNCS.PHASECHK.TRANS64 P0, [R3+URZ+0x70], R12 ;  /* 0x0000700c030085a7 */ /* 0x000ea400080010ff */
[----:B--2---:R-:W-:Y:S05]  /*8b70*/  @!P0 BRA `(.L_x_141) ;  /* 0xfffffffc00f08947 */ /* 0x004fea000383ffff */
[----:B------:R-:W-:Y:S05]  /*8b80*/  BRA `(.L_x_142) ;  /* 0xffffffb400c07947 */ /* 0x000fea000383ffff */
.L_x_77:
[----:B------:R-:W-:Y:S07]  /*8b90*/  MOV R3, UR7 ;  /* 0x0000000700037c02 */ /* 0x000fee0008000f00 */
.L_x_143:
[----:B-1----:R1:W2:Y:S02]  /*8ba0*/  SYNCS.PHASECHK.TRANS64.TRYWAIT P0, [R3+URZ+0x78], R12 ;  /* 0x0000780c030075a7 */ /* 0x0022a400080011ff */
[----:B--2---:R-:W-:Y:S05]  /*8bb0*/  @!P0 NANOSLEEP.SYNCS 0x989680 ;  /* 0x009896800000895d */ /* 0x004fea0003900000 */
[----:B------:R-:W2:Y:S02]  /*8bc0*/  @!P0 SYNCS.PHASECHK.TRANS64 P0, [R3+URZ+0x78], R12 ;  /* 0x0000780c030085a7 */ /* 0x000ea400080010ff */
[----:B--2---:R-:W-:Y:S05]  /*8bd0*/  @!P0 BRA `(.L_x_143) ;  /* 0xfffffffc00f08947 */ /* 0x004fea000383ffff */
[----:B------:R-:W-:Y:S05]  /*8be0*/  BRA `(.L_x_144) ;  /* 0xffffffb800407947 */ /* 0x000fea000383ffff */
.L_x_79:
[----:B------:R-:W-:-:S07]  /*8bf0*/  MOV R0, UR7 ;  /* 0x0000000700007c02 */ /* 0x000fce0008000f00 */
.L_x_145:
[----:B-1----:R1:W3:Y:S02]  /*8c00*/  SYNCS.PHASECHK.TRANS64.TRYWAIT P0, [R0+URZ+0x70], R3 ;  /* 0x00007003000075a7 */ /* 0x0022e400080011ff */
[----:B---3--:R-:W-:Y:S05]  /*8c10*/  @!P0 NANOSLEEP.SYNCS 0x989680 ;  /* 0x009896800000895d */ /* 0x008fea0003900000 */
[----:B------:R-:W3:Y:S02]  /*8c20*/  @!P0 SYNCS.PHASECHK.TRANS64 P0, [R0+URZ+0x70], R3 ;  /* 0x00007003000085a7 */ /* 0x000ee400080010ff */
[----:B---3--:R-:W-:Y:S05]  /*8c30*/  @!P0 BRA `(.L_x_145) ;  /* 0xfffffffc00f08947 */ /* 0x008fea000383ffff */
[----:B------:R-:W-:Y:S05]  /*8c40*/  BRA `(.L_x_146) ;  /* 0xffffffb800b07947 */ /* 0x000fea000383ffff */
.L_x_81:
[----:B--2---:R2:W4:Y:S02]  /*8c50*/  SYNCS.PHASECHK.TRANS64.TRYWAIT P0, [R0+URZ+0x90], R3 ;  /* 0x00009003000075a7 */ /* 0x00452400080011ff */
[----:B----4-:R-:W-:Y:S05]  /*8c60*/  @!P0 NANOSLEEP.SYNCS 0x989680 ;  /* 0x009896800000895d */ /* 0x010fea0003900000 */
[----:B------:R-:W4:Y:S02]  /*8c70*/  @!P0 SYNCS.PHASECHK.TRANS64 P0, [R0+URZ+0x90], R3 ;  /* 0x00009003000085a7 */ /* 0x000f2400080010ff */
[----:B----4-:R-:W-:Y:S05]  /*8c80*/  @!P0 BRA `(.L_x_81) ;  /* 0xfffffffc00f08947 */ /* 0x010fea000383ffff */
[----:B------:R-:W-:Y:S05]  /*8c90*/  BRA `(.L_x_147) ;  /* 0xffffffbc00787947 */ /* 0x000fea000383ffff */
.L_x_92:
[----:B-1----:R1:W3:Y:S02]  /*8ca0*/  SYNCS.PHASECHK.TRANS64.TRYWAIT P1, [R3+URZ+0x60], R0 ;  /* 0x00006000030075a7 */ /* 0x0022e400080211ff */
[----:B---3--:R-:W-:Y:S05]  /*8cb0*/  @!P1 NANOSLEEP.SYNCS 0x989680 ;  /* 0x009896800000995d */ /* 0x008fea0003900000 */
[----:B------:R-:W3:Y:S02]  /*8cc0*/  @!P1 SYNCS.PHASECHK.TRANS64 P1, [R3+URZ+0x60], R0 ;  /* 0x00006000030095a7 */ /* 0x000ee400080210ff */
[----:B---3--:R-:W-:Y:S05]  /*8cd0*/  @!P1 BRA `(.L_x_92) ;  /* 0xfffffffc00f09947 */ /* 0x008fea000383ffff */
[----:B------:R-:W-:Y:S05]  /*8ce0*/  BRA `(.L_x_91) ;  /* 0xffffffc8009c7947 */ /* 0x000fea000383ffff */
.L_x_94:
[----:B-1----:R1:W4:Y:S02]  /*8cf0*/  SYNCS.PHASECHK.TRANS64.TRYWAIT P0, [R207+URZ+0xb0], R2 ;  /* 0x0000b002cf0075a7 */ /* 0x00232400080011ff */
[----:B----4-:R-:W-:Y:S05]  /*8d00*/  @!P0 NANOSLEEP.SYNCS 0x989680 ;  /* 0x009896800000895d */ /* 0x010fea0003900000 */
[----:B------:R-:W4:Y:S02]  /*8d10*/  @!P0 SYNCS.PHASECHK.TRANS64 P0, [R207+URZ+0xb0], R2 ;  /* 0x0000b002cf0085a7 */ /* 0x000f2400080010ff */
[----:B----4-:R-:W-:Y:S05]  /*8d20*/  @!P0 BRA `(.L_x_94) ;  /* 0xfffffffc00f08947 */ /* 0x010fea000383ffff */
[----:B------:R-:W-:Y:S05]  /*8d30*/  BRA `(.L_x_93) ;  /* 0xffffffc800f87947 */ /* 0x000fea000383ffff */
.L_x_103:
[----:B--2---:R2:W3:Y:S02]  /*8d40*/  SYNCS.PHASECHK.TRANS64.TRYWAIT P0, [R210+URZ+0x60], R3 ;  /* 0x00006003d20075a7 */ /* 0x0044e400080011ff */
[----:B---3--:R-:W-:Y:S05]  /*8d50*/  @!P0 NANOSLEEP.SYNCS 0x989680 ;  /* 0x009896800000895d */ /* 0x008fea0003900000 */
[----:B------:R-:W3:Y:S02]  /*8d60*/  @!P0 SYNCS.PHASECHK.TRANS64 P0, [R210+URZ+0x60], R3 ;  /* 0x00006003d20085a7 */ /* 0x000ee400080010ff */
[----:B---3--:R-:W-:Y:S05]  /*8d70*/  @!P0 BRA `(.L_x_103) ;  /* 0xfffffffc00f08947 */ /* 0x008fea000383ffff */
[----:B------:R-:W-:Y:S05]  /*8d80*/  BRA `(.L_x_102) ;  /* 0xffffffe000047947 */ /* 0x000fea000383ffff */
        .weak           $__internal_0_$__cuda_sm10x_tcgen05_guardrail_trap_col_being_dealloced_not_returned_by_alloc
        .type           $__internal_0_$__cuda_sm10x_tcgen05_guardrail_trap_col_being_dealloced_not_returned_by_alloc,@function
        .size           $__internal_0_$__cuda_sm10x_tcgen05_guardrail_trap_col_being_dealloced_not_returned_by_alloc,($__internal_1_$__cuda_sm10x_tcgen05_guardrail_trap_phase_invalid_during_alloc - $__internal_0_$__cuda_sm10x_tcgen05_guardrail_trap_col_being_dealloced_not_returned_by_alloc)
$__internal_0_$__cuda_sm10x_tcgen05_guardrail_trap_col_being_dealloced_not_returned_by_alloc:
[----:B------:R-:W-:Y:S05]  /*8d90*/  BPT.TRAP 0x1 ;  /* 0x000000040000795c */ /* 0x000fea0000300000 */
[----:B------:R-:W-:-:S04]  /*8da0*/  HFMA2 R3, -RZ, RZ, 0, 0 ;  /* 0x00000000ff037431 */ /* 0x000fc800000001ff */
[----:B------:R-:W-:Y:S05]  /*8db0*/  RET.REL.NODEC R2 `(_ZN7cutlass13device_kernelINS_4gemm6kernel13GemmUniversalIN4cute5tupleIJiiiiEEENS1_10collective13CollectiveMmaINS1_35MainloopSm100TmaUmmaWarpSpecializedILi6ELi2ELi4ENS5_IJNS4_1CILi1EEESB_SB_EEEEENS5_IJNSA_ILi128EEESE_SE_EEENS_12float_e4m3_tENS5_IJlSB_lEEESG_SH_NS4_8TiledMMAINS4_8MMA_AtomIJNS4_10MMA_TraitsINS4_19SM100_MMA_F8F6F4_SSEJSG_SG_fSE_SE_NS4_17integral_constantINS4_4UMMA5MajorELSO_0EEESP_NSM_INSN_7ScaleInELSQ_0EEESR_EEEEEENS4_6LayoutISC_NS5_IJNSA_ILi0EEESV_SV_EEEEENS5_IJNS4_10UnderscoreESY_SY_EEEEENS4_13SM90_TMA_LOADENS4_14ComposedLayoutINS4_7SwizzleILi3ELi4ELi3EEENS4_18smem_ptr_flag_bitsILi8EEENSU_INS5_IJNSA_ILi8EEESE_EEENS5_IJSE_SB_EEEEEEEvNS4_8identityES11_S1B_vS1C_EENS_8epilogue10collective18CollectiveEpilogueINS1E_23Sm100TmaWarpSpecializedILi2ELi2ELi64ELb0ELb0EEEJSF_NS5_IJNSU_ISE_SB_EENSU_INSA_ILi64EEESB_EEEEESG_SH_SG_SH_NS1E_6fusion15FusionCallbacksIS1I_NS1N_17LinearCombinationISG_fSG_fLNS_15FloatRoundStyleE2EEESF_S1M_JEEENS4_5SM1004TMEM4LOAD26SM100_TMEM_LOAD_32dp32b64xES11_NS12_INS13_ILi2ELi4ELi3EEES16_NSU_INS5_IJS17_S1K_EEENS5_IJS1K_SB_EEEEEEENS4_39AutoVectorizingCopyWithAssumedAlignmentILi128EEENS4_14SM90_TMA_STOREES21_S23_S23_EEEvvEEEEvNT_6ParamsE) ;  /* 0xffffff7002907950 */ /* 0x000fea0003c3ffff */
        .weak           $__internal_1_$__cuda_sm10x_tcgen05_guardrail_trap_phase_invalid_during_alloc
        .type           $__internal_1_$__cuda_sm10x_tcgen05_guardrail_trap_phase_invalid_during_alloc,@function
        .size           $__internal_1_$__cuda_sm10x_tcgen05_guardrail_trap_phase_invalid_during_alloc,($__internal_2_$__cuda_sm10x_tcgen05_guardrail_trap_unallocated_columns_being_dealloced - $__internal_1_$__cuda_sm10x_tcgen05_guardrail_trap_phase_invalid_during_alloc)
$__internal_1_$__cuda_sm10x_tcgen05_guardrail_trap_phase_invalid_during_alloc:
[----:B------:R-:W-:Y:S05]  /*8dc0*/  BPT.TRAP 0x1 ;  /* 0x000000040000795c */ /* 0x000fea0000300000 */
[----:B------:R-:W-:-:S04]  /*8dd0*/  MOV R3, 0x0 ;  /* 0x0000000000037802 */ /* 0x000fc80000000f00 */
[----:B------:R-:W-:Y:S05]  /*8de0*/  RET.REL.NODEC R2 `(_ZN7cutlass13device_kernelINS_4gemm6kernel13GemmUniversalIN4cute5tupleIJiiiiEEENS1_10collective13CollectiveMmaINS1_35MainloopSm100TmaUmmaWarpSpecializedILi6ELi2ELi4ENS5_IJNS4_1CILi1EEESB_SB_EEEEENS5_IJNSA_ILi128EEESE_SE_EEENS_12float_e4m3_tENS5_IJlSB_lEEESG_SH_NS4_8TiledMMAINS4_8MMA_AtomIJNS4_10MMA_TraitsINS4_19SM100_MMA_F8F6F4_SSEJSG_SG_fSE_SE_NS4_17integral_constantINS4_4UMMA5MajorELSO_0EEESP_NSM_INSN_7ScaleInELSQ_0EEESR_EEEEEENS4_6LayoutISC_NS5_IJNSA_ILi0EEESV_SV_EEEEENS5_IJNS4_10UnderscoreESY_SY_EEEEENS4_13SM90_TMA_LOADENS4_14ComposedLayoutINS4_7SwizzleILi3ELi4ELi3EEENS4_18smem_ptr_flag_bitsILi8EEENSU_INS5_IJNSA_ILi8EEESE_EEENS5_IJSE_SB_EEEEEEEvNS4_8identityES11_S1B_vS1C_EENS_8epilogue10collective18CollectiveEpilogueINS1E_23Sm100TmaWarpSpecializedILi2ELi2ELi64ELb0ELb0EEEJSF_NS5_IJNSU_ISE_SB_EENSU_INSA_ILi64EEESB_EEEEESG_SH_SG_SH_NS1E_6fusion15FusionCallbacksIS1I_NS1N_17LinearCombinationISG_fSG_fLNS_15FloatRoundStyleE2EEESF_S1M_JEEENS4_5SM1004TMEM4LOAD26SM100_TMEM_LOAD_32dp32b64xES11_NS12_INS13_ILi2ELi4ELi3EEES16_NSU_INS5_IJS17_S1K_EEENS5_IJS1K_SB_EEEEEEENS4_39AutoVectorizingCopyWithAssumedAlignmentILi128EEENS4_14SM90_TMA_STOREES21_S23_S23_EEEvvEEEEvNT_6ParamsE) ;  /* 0xffffff7002847950 */ /* 0x000fea0003c3ffff */
        .weak           $__internal_2_$__cuda_sm10x_tcgen05_guardrail_trap_unallocated_columns_being_dealloced
        .type           $__internal_2_$__cuda_sm10x_tcgen05_guardrail_trap_unallocated_columns_being_dealloced,@function
        .size           $__internal_2_$__cuda_sm10x_tcgen05_guardrail_trap_unallocated_columns_being_dealloced,(.L_x_149 - $__internal_2_$__cuda_sm10x_tcgen05_guardrail_trap_unallocated_columns_being_dealloced)
$__internal_2_$__cuda_sm10x_tcgen05_guardrail_trap_unallocated_columns_being_dealloced:
[----:B------:R-:W-:Y:S05]  /*8df0*/  BPT.TRAP 0x1 ;  /* 0x000000040000795c */ /* 0x000fea0000300000 */
[----:B------:R-:W-:-:S04]  /*8e00*/  HFMA2 R3, -RZ, RZ, 0, 0 ;  /* 0x00000000ff037431 */ /* 0x000fc800000001ff */
[----:B------:R-:W-:Y:S05]  /*8e10*/  RET.REL.NODEC R2 `(_ZN7cutlass13device_kernelINS_4gemm6kernel13GemmUniversalIN4cute5tupleIJiiiiEEENS1_10collective13CollectiveMmaINS1_35MainloopSm100TmaUmmaWarpSpecializedILi6ELi2ELi4ENS5_IJNS4_1CILi1EEESB_SB_EEEEENS5_IJNSA_ILi128EEESE_SE_EEENS_12float_e4m3_tENS5_IJlSB_lEEESG_SH_NS4_8TiledMMAINS4_8MMA_AtomIJNS4_10MMA_TraitsINS4_19SM100_MMA_F8F6F4_SSEJSG_SG_fSE_SE_NS4_17integral_constantINS4_4UMMA5MajorELSO_0EEESP_NSM_INSN_7ScaleInELSQ_0EEESR_EEEEEENS4_6LayoutISC_NS5_IJNSA_ILi0EEESV_SV_EEEEENS5_IJNS4_10UnderscoreESY_SY_EEEEENS4_13SM90_TMA_LOADENS4_14ComposedLayoutINS4_7SwizzleILi3ELi4ELi3EEENS4_18smem_ptr_flag_bitsILi8EEENSU_INS5_IJNSA_ILi8EEESE_EEENS5_IJSE_SB_EEEEEEEvNS4_8identityES11_S1B_vS1C_EENS_8epilogue10collective18CollectiveEpilogueINS1E_23Sm100TmaWarpSpecializedILi2ELi2ELi64ELb0ELb0EEEJSF_NS5_IJNSU_ISE_SB_EENSU_INSA_ILi64EEESB_EEEEESG_SH_SG_SH_NS1E_6fusion15FusionCallbacksIS1I_NS1N_17LinearCombinationISG_fSG_fLNS_15FloatRoundStyleE2EEESF_S1M_JEEENS4_5SM1004TMEM4LOAD26SM100_TMEM_LOAD_32dp32b64xES11_NS12_INS13_ILi2ELi4ELi3EEES16_NSU_INS5_IJS17_S1K_EEENS5_IJS1K_SB_EEEEEEENS4_39AutoVectorizingCopyWithAssumedAlignmentILi128EEENS4_14SM90_TMA_STOREES21_S23_S23_EEEvvEEEEvNT_6ParamsE) ;  /* 0xffffff7002787950 */ /* 0x000fea0003c3ffff */
.L_x_148:
[----:B------:R-:W-:-:S00]  /*8e20*/  BRA `(.L_x_148) ;  /* 0xfffffffc00fc7947 */ /* 0x000fc0000383ffff */
[----:B------:R-:W-:-:S00]  /*8e30*/  NOP ;  /* 0x0000000000007918 */ /* 0x000fc00000000000 */
        /* <DEDUP_REMOVED lines=12> */
.L_x_149:


//--------------------- .nv.global.init           --------------------------
	.section	.nv.global.init,"aw",@progbits
.nv.global.init:
	.type		$str$27,@object
	.size		$str$27,($str$28 - $str$27)
$str$27:
        /*0000*/ 	.byte	0x28, 0x61, 0x64, 0x64, 0x72, 0x65, 0x73, 0x73, 0x20, 0x26, 0x20, 0x6d, 0x61, 0x73, 0x6b, 0x29
        /*0010*/ 	.byte	0x20, 0x3d, 0x3d, 0x20, 0x30, 0x00
	.type		$str$28,@object
	.size		$str$28,($str$26 - $str$28)
$str$28:
        /*0016*/ 	.byte	0x2f, 0x74, 0x6d, 0x70, 0x2f, 0x63, 0x75, 0x74, 0x6c, 0x61, 0x73, 0x73, 0x5f, 0x73, 0x77, 0x65
        /*0026*/ 	.byte	0x65, 0x70, 0x5f, 0x73, 0x72, 0x63, 0x2f, 0x69, 0x6e, 0x63, 0x6c, 0x75, 0x64, 0x65, 0x2f, 0x63
        /*0036*/ 	.byte	0x75, 0x74, 0x65, 0x2f, 0x70, 0x6f, 0x69, 0x6e, 0x74, 0x65, 0x72, 0x5f, 0x66, 0x6c, 0x61, 0x67
        /*0046*/ 	.byte	0x67, 0x65, 0x64, 0x2e, 0x68, 0x70, 0x70, 0x00
	.type		$str$26,@object
	.size		$str$26,($str$25 - $str$26)
$str$26:
        /*004e*/ 	.byte	0x2f, 0x74, 0x6d, 0x70, 0x2f, 0x63, 0x75, 0x74, 0x6c, 0x61, 0x73, 0x73, 0x5f, 0x73, 0x77, 0x65
        /*005e*/ 	.byte	0x65, 0x70, 0x5f, 0x73, 0x72, 0x63, 0x2f, 0x69, 0x6e, 0x63, 0x6c, 0x75, 0x64, 0x65, 0x2f, 0x63
        /*006e*/ 	.byte	0x75, 0x74, 0x65, 0x2f, 0x61, 0x74, 0x6f, 0x6d, 0x2f, 0x63, 0x6f, 0x70, 0x79, 0x5f, 0x74, 0x72
        /*007e*/ 	.byte	0x61, 0x69, 0x74, 0x73, 0x5f, 0x73, 0x6d, 0x31, 0x30, 0x30, 0x2e, 0x68, 0x70, 0x70, 0x00
	.type		$str$25,@object
	.size		$str$25,(__unnamed_1 - $str$25)
$str$25:
        /*008d*/ 	.byte	0x28, 0x28, 0x75, 0x69, 0x6e, 0x74, 0x33, 0x32, 0x5f, 0x74, 0x28, 0x74, 0x68, 0x72, 0x65, 0x61
        /*009d*/ 	.byte	0x64, 0x49, 0x64, 0x78, 0x2e, 0x78, 0x29, 0x20, 0x2f, 0x20, 0x33, 0x32, 0x29, 0x20, 0x25, 0x20
        /*00ad*/ 	.byte	0x34, 0x29, 0x20, 0x3d, 0x3d, 0x20, 0x28, 0x28, 0x28, 0x74, 0x6d, 0x65, 0x6d, 0x5f, 0x61, 0x64
        /*00bd*/ 	.byte	0x64, 0x72, 0x20, 0x3e, 0x3e, 0x20, 0x31, 0x36, 0x29, 0x20, 0x2f, 0x20, 0x33, 0x32, 0x29, 0x20
        /*00cd*/ 	.byte	0x25, 0x20, 0x34, 0x29, 0x00
	.type		__unnamed_1,@object
	.size		__unnamed_1,(__unnamed_2 - __unnamed_1)
__unnamed_1:
        /*00d2*/ 	.byte	0x61, 0x75, 0x74, 0x6f, 0x20, 0x63, 0x75, 0x74, 0x65, 0x3a, 0x3a, 0x61, 0x73, 0x5f, 0x70, 0x6f
        /* <DEDUP_REMOVED lines=24> */
        /*0262*/ 	.byte	0x43, 0x3c, 0x38, 0x31, 0x39, 0x32, 0x3e, 0x3e, 0x3e, 0x3e, 0x5d, 0x00
	.type		__unnamed_2,@object
	.size		__unnamed_2,(.L_2 - __unnamed_2)
__unnamed_2:
        /* <DEDUP_REMOVED lines=42> */
        /*050e*/ 	.byte	0x3e, 0x3e, 0x3e, 0x3e, 0x5d, 0x00
.L_2:


//--------------------- .nv.shared._ZN7cutlass13device_kernelINS_4gemm6kernel13GemmUniversalIN4cute5tupleIJiiiiEEENS1_10collective13CollectiveMmaINS1_35MainloopSm100TmaUmmaWarpSpecializedILi6ELi2ELi4ENS5_IJNS4_1CILi1EEESB_SB_EEEEENS5_IJNSA_ILi128EEESE_SE_EEENS_12float_e4m3_tENS5_IJlSB_lEEESG_SH_NS4_8TiledMMAINS4_8MMA_AtomIJNS4_10MMA_TraitsINS4_19SM100_MMA_F8F6F4_SSEJSG_SG_fSE_SE_NS4_17integral_constantINS4_4UMMA5MajorELSO_0EEESP_NSM_INSN_7ScaleInELSQ_0EEESR_EEEEEENS4_6LayoutISC_NS5_IJNSA_ILi0EEESV_SV_EEEEENS5_IJNS4_10UnderscoreESY_SY_EEEEENS4_13SM90_TMA_LOADENS4_14ComposedLayoutINS4_7SwizzleILi3ELi4ELi3EEENS4_18smem_ptr_flag_bitsILi8EEENSU_INS5_IJNSA_ILi8EEESE_EEENS5_IJSE_SB_EEEEEEEvNS4_8identityES11_S1B_vS1C_EENS_8epilogue10collective18CollectiveEpilogueINS1E_23Sm100TmaWarpSpecializedILi2ELi2ELi64ELb0ELb0EEEJSF_NS5_IJNSU_ISE_SB_EENSU_INSA_ILi64EEESB_EEEEESG_SH_SG_SH_NS1E_6fusion15FusionCallbacksIS1I_NS1N_17LinearCombinationISG_fSG_fLNS_15FloatRoundStyleE2EEESF_S1M_JEEENS4_5SM1004TMEM4LOAD26SM100_TMEM_LOAD_32dp32b64xES11_NS12_INS13_ILi2ELi4ELi3EEES16_NSU_INS5_IJS17_S1K_EEENS5_IJS1K_SB_EEEEEEENS4_39AutoVectorizingCopyWithAssumedAlignmentILi128EEENS4_14SM90_TMA_STOREES21_S23_S23_EEEvvEEEEvNT_6ParamsE --------------------------
	.section	.nv.shared._ZN7cutlass13device_kernelINS_4gemm6kernel13GemmUniversalIN4cute5tupleIJiiiiEEENS1_10collective13CollectiveMmaINS1_35MainloopSm100TmaUmmaWarpSpecializedILi6ELi2ELi4ENS5_IJNS4_1CILi1EEESB_SB_EEEEENS5_IJNSA_ILi128EEESE_SE_EEENS_12float_e4m3_tENS5_IJlSB_lEEESG_SH_NS4_8TiledMMAINS4_8MMA_AtomIJNS4_10MMA_TraitsINS4_19SM100_MMA_F8F6F4_SSEJSG_SG_fSE_SE_NS4_17integral_constantINS4_4UMMA5MajorELSO_0EEESP_NSM_INSN_7ScaleInELSQ_0EEESR_EEEEEENS4_6LayoutISC_NS5_IJNSA_ILi0EEESV_SV_EEEEENS5_IJNS4_10UnderscoreESY_SY_EEEEENS4_13SM90_TMA_LOADENS4_14ComposedLayoutINS4_7SwizzleILi3ELi4ELi3EEENS4_18smem_ptr_flag_bitsILi8EEENSU_INS5_IJNSA_ILi8EEESE_EEENS5_IJSE_SB_EEEEEEEvNS4_8identityES11_S1B_vS1C_EENS_8epilogue10collective18CollectiveEpilogueINS1E_23Sm100TmaWarpSpecializedILi2ELi2ELi64ELb0ELb0EEEJSF_NS5_IJNSU_ISE_SB_EENSU_INSA_ILi64EEESB_EEEEESG_SH_SG_SH_NS1E_6fusion15FusionCallbacksIS1I_NS1N_17LinearCombinationISG_fSG_fLNS_15FloatRoundStyleE2EEESF_S1M_JEEENS4_5SM1004TMEM4LOAD26SM100_TMEM_LOAD_32dp32b64xES11_NS12_INS13_ILi2ELi4ELi3EEES16_NSU_INS5_IJS17_S1K_EEENS5_IJS1K_SB_EEEEEEENS4_39AutoVectorizingCopyWithAssumedAlignmentILi128EEENS4_14SM90_TMA_STOREES21_S23_S23_EEEvvEEEEvNT_6ParamsE,"aw",@nobits
	.sectionflags	@""
	.align	16
	.zero		1024


//--------------------- .nv.shared.reserved.0     --------------------------
	.section	.nv.shared.reserved.0,"aw",@nobits
	.weak		__nv_reservedSMEM_offset_0_alias
	.size		__nv_reservedSMEM_offset_0_alias, 0, 64
	.other		__nv_reservedSMEM_offset_0_alias,@"STO_CUDA_RESERVED_SHARED STV_DEFAULT"
__nv_reservedSMEM_offset_0_alias:
	.zero		0
.nv.shared.reserved.0:
	.zero		64
	.weak		__nv_reservedSMEM_tcgen05_partition
	.type		__nv_reservedSMEM_tcgen05_partition,@object
	.size		__nv_reservedSMEM_tcgen05_partition,(.L_0 - __nv_reservedSMEM_tcgen05_partition)
__nv_reservedSMEM_tcgen05_partition:
	.zero		32
.L_0:


//--------------------- .nv.global                --------------------------
	.section	.nv.global,"aw",@nobits
.nv.global:
	.type		_ZN40_INTERNAL_accd6356_4_k_cu_43d8caee_227084cute1_E,@object
	.size		_ZN40_INTERNAL_accd6356_4_k_cu_43d8caee_227084cute1_E,(_ZN40_INTERNAL_accd6356_4_k_cu_43d8caee_227084cuda3std3__45__cpo6cbeginE - _ZN40_INTERNAL_accd6356_4_k_cu_43d8caee_227084cute1_E)
_ZN40_INTERNAL_accd6356_4_k_cu_43d8caee_227084cute1_E:
	.zero		1
	.type		_ZN40_INTERNAL_accd6356_4_k_cu_43d8caee_227084cuda3std3__45__cpo6cbeginE,@object
	.size		_ZN40_INTERNAL_accd6356_4_k_cu_43d8caee_227084cuda3std3__45__cpo6cbeginE,(_ZN40_INTERNAL_accd6356_4_k_cu_43d8caee_227084cuda3std3__48in_placeE - _ZN40_INTERNAL_accd6356_4_k_cu_43d8caee_227084cuda3std3__45__cpo6cbeginE)
_ZN40_INTERNAL_accd6356_4_k_cu_43d8caee_227084cuda3std3__45__cpo6cbeginE:
	.zero		1
	.type		_ZN40_INTERNAL_accd6356_4_k_cu_43d8caee_227084cuda3std3__48in_placeE,@object
	.size		_ZN40_INTERNAL_accd6356_4_k_cu_43d8caee_227084cuda3std3__48in_placeE,(_ZN40_INTERNAL_accd6356_4_k_cu_43d8caee_227084cuda3std6ranges3__45__cpo9iter_moveE - _ZN40_INTERNAL_accd6356_4_k_cu_43d8caee_227084cuda3std3__48in_placeE)
_ZN40_INTERNAL_accd6356_4_k_cu_43d8caee_227084cuda3std3__48in_placeE:
	.zero		1
	.type		_ZN40_INTERNAL_accd6356_4_k_cu_43d8caee_227084cuda3std6ranges3__45__cpo9iter_moveE,@object
	.size		_ZN40_INTERNAL_accd6356_4_k_cu_43d8caee_227084cuda3std6ranges3__45__cpo9iter_moveE,(_ZN40_INTERNAL_accd6356_4_k_cu_43d8caee_227084cuda3std3__45__cpo5beginE - _ZN40_INTERNAL_accd6356_4_k_cu_43d8caee_227084cuda3std6ranges3__45__cpo9iter_moveE)
_ZN40_INTERNAL_accd6356_4_k_cu_43d8caee_227084cuda3std6ranges3__45__cpo9iter_moveE:
	.zero		1
	.type		_ZN40_INTERNAL_accd6356_4_k_cu_43d8caee_227084cuda3std3__45__cpo5beginE,@object
	.size		_ZN40_INTERNAL_accd6356_4_k_cu_43d8caee_227084cuda3std3__45__cpo5beginE,(_ZN40_INTERNAL_accd6356_4_k_cu_43d8caee_227084cuda3std3__442_GLOBAL__N__accd6356_4_k_cu_43d8caee_227086ignoreE - _ZN40_INTERNAL_accd6356_4_k_cu_43d8caee_227084cuda3std3__45__cpo5beginE)
_ZN40_INTERNAL_accd6356_4_k_cu_43d8caee_227084cuda3std3__45__cpo5beginE:
	.zero		1
	.type		_ZN40_INTERNAL_accd6356_4_k_cu_43d8caee_227084cuda3std3__442_GLOBAL__N__accd6356_4_k_cu_43d8caee_227086ignoreE,@object
	.size		_ZN40_INTERNAL_accd6356_4_k_cu_43d8caee_227084cuda3std3__442_GLOBAL__N__accd6356_4_k_cu_43d8caee_227086ignoreE,(_ZN40_INTERNAL_accd6356_4_k_cu_43d8caee_227084cute7productE - _ZN40_INTERNAL_accd6356_4_k_cu_43d8caee_227084cuda3std3__442_GLOBAL__N__accd6356_4_k_cu_43d8caee_227086ignoreE)
_ZN40_INTERNAL_accd6356_4_k_cu_43d8caee_227084cuda3std3__442_GLOBAL__N__accd6356_4_k_cu_43d8caee_227086ignoreE:
	.zero		1
	.type		_ZN40_INTERNAL_accd6356_4_k_cu_43d8caee_227084cute7productE,@object
	.size		_ZN40_INTERNAL_accd6356_4_k_cu_43d8caee_227084cute7productE,(_ZN40_INTERNAL_accd6356_4_k_cu_43d8caee_227084cuda3std3__45__cpo3endE - _ZN40_INTERNAL_accd6356_4_k_cu_43d8caee_227084cute7productE)
_ZN40_INTERNAL_accd6356_4_k_cu_43d8caee_227084cute7productE:
	.zero		1
	.type		_ZN40_INTERNAL_accd6356_4_k_cu_43d8caee_227084cuda3std3__45__cpo3endE,@object
	.size		_ZN40_INTERNAL_accd6356_4_k_cu_43d8caee_227084cuda3std3__45__cpo3endE,(_ZN40_INTERNAL_accd6356_4_k_cu_43d8caee_227084cuda3std3__419piecewise_constructE - _ZN40_INTERNAL_accd6356_4_k_cu_43d8caee_227084cuda3std3__45__cpo3endE)
_ZN40_INTERNAL_accd6356_4_k_cu_43d8caee_227084cuda3std3__45__cpo3endE:
	.zero		1
	.type		_ZN40_INTERNAL_accd6356_4_k_cu_43d8caee_227084cuda3std3__419piecewise_constructE,@object
	.size		_ZN40_INTERNAL_accd6356_4_k_cu_43d8caee_227084cuda3std3__419piecewise_constructE,(_ZN40_INTERNAL_accd6356_4_k_cu_43d8caee_227084cuda3std3__45__cpo4cendE - _ZN40_INTERNAL_accd6356_4_k_cu_43d8caee_227084cuda3std3__419piecewise_constructE)
_ZN40_INTERNAL_accd6356_4_k_cu_43d8caee_227084cuda3std3__419piecewise_constructE:
	.zero		1
	.type		_ZN40_INTERNAL_accd6356_4_k_cu_43d8caee_227084cuda3std3__45__cpo4cendE,@object
	.size		_ZN40_INTERNAL_accd6356_4_k_cu_43d8caee_227084cuda3std3__45__cpo4cendE,(_ZN40_INTERNAL_accd6356_4_k_cu_43d8caee_227084cuda3std6ranges3__45__cpo4swapE - _ZN40_INTERNAL_accd6356_4_k_cu_43d8caee_227084cuda3std3__45__cpo4cendE)
_ZN40_INTERNAL_accd6356_4_k_cu_43d8caee_227084cuda3std3__45__cpo4cendE:
	.zero		1
	.type		_ZN40_INTERNAL_accd6356_4_k_cu_43d8caee_227084cuda3std6ranges3__45__cpo4swapE,@object
	.size		_ZN40_INTERNAL_accd6356_4_k_cu_43d8caee_227084cuda3std6ranges3__45__cpo4swapE,(.L_10 - _ZN40_INTERNAL_accd6356_4_k_cu_43d8caee_227084cuda3std6ranges3__45__cpo4swapE)
_ZN40_INTERNAL_accd6356_4_k_cu_43d8caee_227084cuda3std6ranges3__45__cpo4swapE:
	.zero		1
.L_10:


//--------------------- .nv.constant0._ZN7cutlass13device_kernelINS_4gemm6kernel13GemmUniversalIN4cute5tupleIJiiiiEEENS1_10collective13CollectiveMmaINS1_35MainloopSm100TmaUmmaWarpSpecializedILi6ELi2ELi4ENS5_IJNS4_1CILi1EEESB_SB_EEEEENS5_IJNSA_ILi128EEESE_SE_EEENS_12float_e4m3_tENS5_IJlSB_lEEESG_SH_NS4_8TiledMMAINS4_8MMA_AtomIJNS4_10MMA_TraitsINS4_19SM100_MMA_F8F6F4_SSEJSG_SG_fSE_SE_NS4_17integral_constantINS4_4UMMA5MajorELSO_0EEESP_NSM_INSN_7ScaleInELSQ_0EEESR_EEEEEENS4_6LayoutISC_NS5_IJNSA_ILi0EEESV_SV_EEEEENS5_IJNS4_10UnderscoreESY_SY_EEEEENS4_13SM90_TMA_LOADENS4_14ComposedLayoutINS4_7SwizzleILi3ELi4ELi3EEENS4_18smem_ptr_flag_bitsILi8EEENSU_INS5_IJNSA_ILi8EEESE_EEENS5_IJSE_SB_EEEEEEEvNS4_8identityES11_S1B_vS1C_EENS_8epilogue10collective18CollectiveEpilogueINS1E_23Sm100TmaWarpSpecializedILi2ELi2ELi64ELb0ELb0EEEJSF_NS5_IJNSU_ISE_SB_EENSU_INSA_ILi64EEESB_EEEEESG_SH_SG_SH_NS1E_6fusion15FusionCallbacksIS1I_NS1N_17LinearCombinationISG_fSG_fLNS_15FloatRoundStyleE2EEESF_S1M_JEEENS4_5SM1004TMEM4LOAD26SM100_TMEM_LOAD_32dp32b64xES11_NS12_INS13_ILi2ELi4ELi3EEES16_NSU_INS5_IJS17_S1K_EEENS5_IJS1K_SB_EEEEEEENS4_39AutoVectorizingCopyWithAssumedAlignmentILi128EEENS4_14SM90_TMA_STOREES21_S23_S23_EEEvvEEEEvNT_6ParamsE --------------------------
	.section	.nv.constant0._ZN7cutlass13device_kernelINS_4gemm6kernel13GemmUniversalIN4cute5tupleIJiiiiEEENS1_10collective13CollectiveMmaINS1_35MainloopSm100TmaUmmaWarpSpecializedILi6ELi2ELi4ENS5_IJNS4_1CILi1EEESB_SB_EEEEENS5_IJNSA_ILi128EEESE_SE_EEENS_12float_e4m3_tENS5_IJlSB_lEEESG_SH_NS4_8TiledMMAINS4_8MMA_AtomIJNS4_10MMA_TraitsINS4_19SM100_MMA_F8F6F4_SSEJSG_SG_fSE_SE_NS4_17integral_constantINS4_4UMMA5MajorELSO_0EEESP_NSM_INSN_7ScaleInELSQ_0EEESR_EEEEEENS4_6LayoutISC_NS5_IJNSA_ILi0EEESV_SV_EEEEENS5_IJNS4_10UnderscoreESY_SY_EEEEENS4_13SM90_TMA_LOADENS4_14ComposedLayoutINS4_7SwizzleILi3ELi4ELi3EEENS4_18smem_ptr_flag_bitsILi8EEENSU_INS5_IJNSA_ILi8EEESE_EEENS5_IJSE_SB_EEEEEEEvNS4_8identityES11_S1B_vS1C_EENS_8epilogue10collective18CollectiveEpilogueINS1E_23Sm100TmaWarpSpecializedILi2ELi2ELi64ELb0ELb0EEEJSF_NS5_IJNSU_ISE_SB_EENSU_INSA_ILi64EEESB_EEEEESG_SH_SG_SH_NS1E_6fusion15FusionCallbacksIS1I_NS1N_17LinearCombinationISG_fSG_fLNS_15FloatRoundStyleE2EEESF_S1M_JEEENS4_5SM1004TMEM4LOAD26SM100_TMEM_LOAD_32dp32b64xES11_NS12_INS13_ILi2ELi4ELi3EEES16_NSU_INS5_IJS17_S1K_EEENS5_IJS1K_SB_EEEEEEENS4_39AutoVectorizingCopyWithAssumedAlignmentILi128EEENS4_14SM90_TMA_STOREES21_S23_S23_EEEvvEEEEvNT_6ParamsE,"a",@progbits
	.sectionflags	@""
	.align	4
.nv.constant0._ZN7cutlass13device_kernelINS_4gemm6kernel13GemmUniversalIN4cute5tupleIJiiiiEEENS1_10collective13CollectiveMmaINS1_35MainloopSm100TmaUmmaWarpSpecializedILi6ELi2ELi4ENS5_IJNS4_1CILi1EEESB_SB_EEEEENS5_IJNSA_ILi128EEESE_SE_EEENS_12float_e4m3_tENS5_IJlSB_lEEESG_SH_NS4_8TiledMMAINS4_8MMA_AtomIJNS4_10MMA_TraitsINS4_19SM100_MMA_F8F6F4_SSEJSG_SG_fSE_SE_NS4_17integral_constantINS4_4UMMA5MajorELSO_0EEESP_NSM_INSN_7ScaleInELSQ_0EEESR_EEEEEENS4_6LayoutISC_NS5_IJNSA_ILi0EEESV_SV_EEEEENS5_IJNS4_10UnderscoreESY_SY_EEEEENS4_13SM90_TMA_LOADENS4_14ComposedLayoutINS4_7SwizzleILi3ELi4ELi3EEENS4_18smem_ptr_flag_bitsILi8EEENSU_INS5_IJNSA_ILi8EEESE_EEENS5_IJSE_SB_EEEEEEEvNS4_8identityES11_S1B_vS1C_EENS_8epilogue10collective18CollectiveEpilogueINS1E_23Sm100TmaWarpSpecializedILi2ELi2ELi64ELb0ELb0EEEJSF_NS5_IJNSU_ISE_SB_EENSU_INSA_ILi64EEESB_EEEEESG_SH_SG_SH_NS1E_6fusion15FusionCallbacksIS1I_NS1N_17LinearCombinationISG_fSG_fLNS_15FloatRoundStyleE2EEESF_S1M_JEEENS4_5SM1004TMEM4LOAD26SM100_TMEM_LOAD_32dp32b64xES11_NS12_INS13_ILi2ELi4ELi3EEES16_NSU_INS5_IJS17_S1K_EEENS5_IJS1K_SB_EEEEEEENS4_39AutoVectorizingCopyWithAssumedAlignmentILi128EEENS4_14SM90_TMA_STOREES21_S23_S23_EEEvvEEEEvNT_6ParamsE:
	.zero		2944


//--------------------- SYMBOLS --------------------------

	.type		.nv.reservedSmem.offset0,@object
	.size		.nv.reservedSmem.offset0,0x4
	.type		.nv.reservedSmem.cap,@object
	.size		.nv.reservedSmem.cap,0x4
	.type		__assertfail,@function
